# CuTe-DSL kernel — source=cudnn_frontend_dsl family=gemm_swiglu
# config = {"ab_dtype": "Float16", "c_dtype": "BFloat16", "mma_mn": [128, 256], "cluster_mn": [2, 2]}


// ===== COMPILED SASS (sm_100a) =====

	.target	sm_100a

	.elftype	@"ET_EXEC"


//--------------------- .note.nv.tkinfo           --------------------------
	.section	.note.nv.tkinfo,"",@"SHT_NOTE"
	.sectionflags	@"SHF_NOTE_NV_TKINFO"
	.tkinfo
        /*0018*/ 	.word	0x00000081
        /*0030*/ 	.string	""
        /*0030*/ 	.string	"ptxas"
        /*0030*/ 	.string	"Cuda compilation tools, release 12.9, V12.9.83"
        /*0030*/ 	.string	"Build system must define TOOLS_VERSION_EXTENDED"
        /*0030*/ 	.string	"-O 3 -arch sm_100a "



//--------------------- .note.nv.cuver            --------------------------
	.section	.note.nv.cuver,"",@"SHT_NOTE"
	.sectionflags	@"SHF_NOTE_NV_CUVER"
        /*0018*/ 	.short	0x0001
        /*001a*/ 	.short	0x0064
        /*001c*/ 	.short	0x0001
        /*001e*/ 	.short	0x0000
        /*0020*/ 	.short	0x0001
        /*0022*/ 	.short	0x0000


//--------------------- .nv.info                  --------------------------
	.section	.nv.info,"",@"SHT_CUDA_INFO"
	.align	4


	//----- nvinfo : EIATTR_REGCOUNT
	.align		4
        /*0000*/ 	.byte	0x04, 0x2f
        /*0002*/ 	.short	(.L_4 - .L_3)
	.align		4
.L_3:
        /*0004*/ 	.word	index@(kernel_cutlass_kernel_cudnngemm_swigludense_gemm_persistent_swigluPersistentDenseGemmKernel_object_at__TiledMMA_ThrLayoutVMNK11110000_PermutationMNK____MMAAtom_ThrID10_ShapeMNK12825616_TV_0)
        /*0008*/ 	.word	0x00000060


	//----- nvinfo : EIATTR_FRAME_SIZE
	.align		4
.L_4:
        /*000c*/ 	.byte	0x04, 0x11
        /*000e*/ 	.short	(.L_6 - .L_5)
	.align		4
.L_5:
        /*0010*/ 	.word	index@($__internal_2_$__cuda_sm10x_tcgen05_guardrail_trap_unallocated_columns_being_dealloced)
        /*0014*/ 	.word	0x00000000


	//----- nvinfo : EIATTR_FRAME_SIZE
	.align		4
.L_6:
        /*0018*/ 	.byte	0x04, 0x11
        /*001a*/ 	.short	(.L_8 - .L_7)
	.align		4
.L_7:
        /*001c*/ 	.word	index@($__internal_1_$__cuda_sm10x_tcgen05_guardrail_trap_phase_invalid_during_alloc)
        /*0020*/ 	.word	0x00000000


	//----- nvinfo : EIATTR_FRAME_SIZE
	.align		4
.L_8:
        /*0024*/ 	.byte	0x04, 0x11
        /*0026*/ 	.short	(.L_10 - .L_9)
	.align		4
.L_9:
        /*0028*/ 	.word	index@($__internal_0_$__cuda_sm10x_tcgen05_guardrail_trap_col_being_dealloced_not_returned_by_alloc)
        /*002c*/ 	.word	0x00000000


	//----- nvinfo : EIATTR_FRAME_SIZE
	.align		4
.L_10:
        /*0030*/ 	.byte	0x04, 0x11
        /*0032*/ 	.short	(.L_12 - .L_11)
	.align		4
.L_11:
        /*0034*/ 	.word	index@(kernel_cutlass_kernel_cudnngemm_swigludense_gemm_persistent_swigluPersistentDenseGemmKernel_object_at__TiledMMA_ThrLayoutVMNK11110000_PermutationMNK____MMAAtom_ThrID10_ShapeMNK12825616_TV_0)
        /*0038*/ 	.word	0x00000000


	//----- nvinfo : EIATTR_MIN_STACK_SIZE
	.align		4
.L_12:
        /*003c*/ 	.byte	0x04, 0x12
        /*003e*/ 	.short	(.L_14 - .L_13)
	.align		4
.L_13:
        /*0040*/ 	.word	index@(kernel_cutlass_kernel_cudnngemm_swigludense_gemm_persistent_swigluPersistentDenseGemmKernel_object_at__TiledMMA_ThrLayoutVMNK11110000_PermutationMNK____MMAAtom_ThrID10_ShapeMNK12825616_TV_0)
        /*0044*/ 	.word	0x00000000
.L_14:


//--------------------- .nv.info.kernel_cutlass_kernel_cudnngemm_swigludense_gemm_persistent_swigluPersistentDenseGemmKernel_object_at__TiledMMA_ThrLayoutVMNK11110000_PermutationMNK____MMAAtom_ThrID10_ShapeMNK12825616_TV_0 --------------------------
	.section	.nv.info.kernel_cutlass_kernel_cudnngemm_swigludense_gemm_persistent_swigluPersistentDenseGemmKernel_object_at__TiledMMA_ThrLayoutVMNK11110000_PermutationMNK____MMAAtom_ThrID10_ShapeMNK12825616_TV_0,"",@"SHT_CUDA_INFO"
	.sectionflags	@""
	.align	4


	//----- nvinfo : EIATTR_CUDA_API_VERSION
	.align		4
        /*0000*/ 	.byte	0x04, 0x37
        /*0002*/ 	.short	(.L_16 - .L_15)
.L_15:
        /*0004*/ 	.word	0x00000081


	//----- nvinfo : EIATTR_KPARAM_INFO
	.align		4
.L_16:
        /*0008*/ 	.byte	0x04, 0x17
        /*000a*/ 	.short	(.L_18 - .L_17)
.L_17:
        /*000c*/ 	.word	0x00000000
        /*0010*/ 	.short	0x0008
        /*0012*/ 	.short	0x0264
        /*0014*/ 	.byte	0x00, 0xf0, 0x11, 0x00


	//----- nvinfo : EIATTR_KPARAM_INFO
	.align		4
.L_18:
        /*0018*/ 	.byte	0x04, 0x17
        /*001a*/ 	.short	(.L_20 - .L_19)
.L_19:
        /*001c*/ 	.word	0x00000000
        /*0020*/ 	.short	0x0007
        /*0022*/ 	.short	0x0258
        /*0024*/ 	.byte	0x00, 0xf0, 0x31, 0x00


	//----- nvinfo : EIATTR_KPARAM_INFO
	.align		4
.L_20:
        /*0028*/ 	.byte	0x04, 0x17
        /*002a*/ 	.short	(.L_22 - .L_21)
.L_21:
        /*002c*/ 	.word	0x00000000
        /*0030*/ 	.short	0x0006
        /*0032*/ 	.short	0x024c
        /*0034*/ 	.byte	0x00, 0xf0, 0x31, 0x00


	//----- nvinfo : EIATTR_KPARAM_INFO
	.align		4
.L_22:
        /*0038*/ 	.byte	0x04, 0x17
        /*003a*/ 	.short	(.L_24 - .L_23)
.L_23:
        /*003c*/ 	.word	0x00000000
        /*0040*/ 	.short	0x0005
        /*0042*/ 	.short	0x0240
        /*0044*/ 	.byte	0x00, 0xf0, 0x31, 0x00


	//----- nvinfo : EIATTR_KPARAM_INFO
	.align		4
.L_24:
        /*0048*/ 	.byte	0x04, 0x17
        /*004a*/ 	.short	(.L_26 - .L_25)
.L_25:
        /*004c*/ 	.word	0x00000000
        /*0050*/ 	.short	0x0004
        /*0052*/ 	.short	0x01c0
        /*0054*/ 	.byte	0x00, 0xf0, 0x01, 0x02


	//----- nvinfo : EIATTR_KPARAM_INFO
	.align		4
.L_26:
        /*0058*/ 	.byte	0x04, 0x17
        /*005a*/ 	.short	(.L_28 - .L_27)
.L_27:
        /*005c*/ 	.word	0x00000000
        /*0060*/ 	.short	0x0003
        /*0062*/ 	.short	0x0140
        /*0064*/ 	.byte	0x00, 0xf0, 0x01, 0x02


	//----- nvinfo : EIATTR_KPARAM_INFO
	.align		4
.L_28:
        /*0068*/ 	.byte	0x04, 0x17
        /*006a*/ 	.short	(.L_30 - .L_29)
.L_29:
        /*006c*/ 	.word	0x00000000
        /*0070*/ 	.short	0x0002
        /*0072*/ 	.short	0x00c0
        /*0074*/ 	.byte	0x00, 0xf0, 0x01, 0x02


	//----- nvinfo : EIATTR_KPARAM_INFO
	.align		4
.L_30:
        /*0078*/ 	.byte	0x04, 0x17
        /*007a*/ 	.short	(.L_32 - .L_31)
.L_31:
        /*007c*/ 	.word	0x00000000
        /*0080*/ 	.short	0x0001
        /*0082*/ 	.short	0x0040
        /*0084*/ 	.byte	0x00, 0xf0, 0x01, 0x02


	//----- nvinfo : EIATTR_KPARAM_INFO
	.align		4
.L_32:
        /*0088*/ 	.byte	0x04, 0x17
        /*008a*/ 	.short	(.L_34 - .L_33)
.L_33:
        /*008c*/ 	.word	0x00000000
        /*0090*/ 	.short	0x0000
        /*0092*/ 	.short	0x0000
        /*0094*/ 	.byte	0x00, 0xf0, 0x0d, 0x00


	//----- nvinfo : EIATTR_AT_ENTRY_FRAGMENTS
	.align		4
.L_34:
        /*0098*/ 	.byte	0x04, 0x4f
        /*009a*/ 	.short	(.L_36 - .L_35)


	//   ....[0]....
.L_35:
        /*009c*/ 	.word	0x00000004


	//----- nvinfo : EIATTR_RESERVED_SMEM_USED
	.align		4
.L_36:
        /*00a0*/ 	.byte	0x01, 0x41
	.zero		2


	//----- nvinfo : EIATTR_SPARSE_MMA_MASK
	.align		4
        /*00a4*/ 	.byte	0x03, 0x50
        /*00a6*/ 	.short	0x0000


	//----- nvinfo : EIATTR_TCGEN05_1CTA_USED
	.align		4
        /*00a8*/ 	.byte	0x01, 0x51
	.zero		2


	//----- nvinfo : EIATTR_MAXREG_COUNT
	.align		4
        /*00ac*/ 	.byte	0x03, 0x1b
        /*00ae*/ 	.short	0x00ff


	//----- nvinfo : EIATTR_NUM_BARRIERS
	.align		4
        /*00b0*/ 	.byte	0x02, 0x4c
        /*00b2*/ 	.byte	0x03
	.zero		1


	//----- nvinfo : EIATTR_INT_WARP_WIDE_INSTR_OFFSETS
	.align		4
        /*00b4*/ 	.byte	0x04, 0x31
        /*00b6*/ 	.short	(.L_38 - .L_37)


	//   ....[0]....
.L_37:
        /*00b8*/ 	.word	0x00003eb0


	//   ....[1]....
        /*00bc*/ 	.word	0x00003ee0


	//----- nvinfo : EIATTR_COOP_GROUP_MASK_REGIDS
	.align		4
.L_38:
        /*00c0*/ 	.byte	0x04, 0x29
        /*00c2*/ 	.short	(.L_40 - .L_39)


	//   ....[0]....
.L_39:
        /*00c4*/ 	.word	0xffffffff


	//   ....[1]....
        /*00c8*/ 	.word	0xffffffff


	//   ....[2]....
        /*00cc*/ 	.word	0xffffffff


	//   ....[3]....
        /*00d0*/ 	.word	0xffffffff


	//   ....[4]....
        /*00d4*/ 	.word	0xffffffff


	//   ....[5]....
        /*00d8*/ 	.word	0xffffffff


	//   ....[6]....
        /*00dc*/ 	.word	0xffffffff


	//----- nvinfo : EIATTR_COOP_GROUP_INSTR_OFFSETS
	.align		4
.L_40:
        /*00e0*/ 	.byte	0x04, 0x28
        /*00e2*/ 	.short	(.L_42 - .L_41)


	//   ....[0]....
.L_41:
        /*00e4*/ 	.word	0x000003f0


	//   ....[1]....
        /*00e8*/ 	.word	0x000005a0


	//   ....[2]....
        /*00ec*/ 	.word	0x00000640


	//   ....[3]....
        /*00f0*/ 	.word	0x000018f0


	//   ....[4]....
        /*00f4*/ 	.word	0x00001bb0


	//   ....[5]....
        /*00f8*/ 	.word	0x00003d30


	//   ....[6]....
        /*00fc*/ 	.word	0x00003f90


	//----- nvinfo : EIATTR_VRC_CTA_INIT_COUNT
	.align		4
.L_42:
        /*0100*/ 	.byte	0x02, 0x4a
        /*0102*/ 	.byte	0x80
	.zero		1


	//----- nvinfo : EIATTR_MBARRIER_INSTR_OFFSETS
	.align		4
        /*0104*/ 	.byte	0x04, 0x39
        /*0106*/ 	.short	(.L_44 - .L_43)


	//   ....[0]....
.L_43:
        /*0108*/ 	.word	0x00000340
        /*010c*/ 	.word	0x000000ff
        /*0110*/ 	.word	0x00000000
        /*0114*/ 	.short	0x0100
        /*0116*/ 	.byte	0x05
	.zero		1


	//   ....[1]....
        /*0118*/ 	.word	0x00000350
        /*011c*/ 	.word	0x000000ff
        /*0120*/ 	.word	0x00000008
        /*0124*/ 	.short	0x0100
        /*0126*/ 	.byte	0x05
	.zero		1


	//   ....[2]....
        /*0128*/ 	.word	0x00000360
        /*012c*/ 	.word	0x000000ff
        /*0130*/ 	.word	0x00000010
        /*0134*/ 	.short	0x0100
        /*0136*/ 	.byte	0x05
	.zero		1


	//   ....[3]....
        /*0138*/ 	.word	0x00000370
        /*013c*/ 	.word	0x000000ff
        /*0140*/ 	.word	0x00000018
        /*0144*/ 	.short	0x0100
        /*0146*/ 	.byte	0x05
	.zero		1


	//   ....[4]....
        /*0148*/ 	.word	0x00000380
        /*014c*/ 	.word	0x000000ff
        /*0150*/ 	.word	0x00000020
        /*0154*/ 	.short	0x0100
        /*0156*/ 	.byte	0x05
	.zero		1


	//   ....[5]....
        /*0158*/ 	.word	0x00000390
        /*015c*/ 	.word	0x000000ff
        /*0160*/ 	.word	0x00000028
        /*0164*/ 	.short	0x0100
        /*0166*/ 	.byte	0x05
	.zero		1


	//   ....[6]....
        /*0168*/ 	.word	0x00000510
        /*016c*/ 	.word	0x000000ff
        /*0170*/ 	.word	0x00000030
        /*0174*/ 	.short	0x0100
        /*0176*/ 	.byte	0x06
	.zero		1


	//   ....[7]....
        /*0178*/ 	.word	0x00000520
        /*017c*/ 	.word	0x000000ff
        /*0180*/ 	.word	0x00000038
        /*0184*/ 	.short	0x0100
        /*0186*/ 	.byte	0x06
	.zero		1


	//   ....[8]....
        /*0188*/ 	.word	0x00000530
        /*018c*/ 	.word	0x000000ff
        /*0190*/ 	.word	0x00000040
        /*0194*/ 	.short	0x0100
        /*0196*/ 	.byte	0x06
	.zero		1


	//   ....[9]....
        /*0198*/ 	.word	0x00000540
        /*019c*/ 	.word	0x000000ff
        /*01a0*/ 	.word	0x00000048
        /*01a4*/ 	.short	0x0100
        /*01a6*/ 	.byte	0x06
	.zero		1


	//   ....[10]....
        /*01a8*/ 	.word	0x00000ab0
        /*01ac*/ 	.word	0x000000ff
        /*01b0*/ 	.word	0x00000018
        /*01b4*/ 	.short	0x010a
        /*01b6*/ 	.byte	0x07
	.zero		1


	//   ....[11]....
        /*01b8*/ 	.word	0x00000c20
        /*01bc*/ 	.word	0x000000ff
        /*01c0*/ 	.word	0x00000018
        /*01c4*/ 	.short	0x010a
        /*01c6*/ 	.byte	0x09
	.zero		1


	//   ....[12]....
        /*01c8*/ 	.word	0x00000d40
        /*01cc*/ 	.word	0x000000ff
        /*01d0*/ 	.word	0x00000018
        /*01d4*/ 	.short	0x010a
        /*01d6*/ 	.byte	0x21
	.zero		1


	//   ....[13]....
        /*01d8*/ 	.word	0x00001000
        /*01dc*/ 	.word	0x000000ff
        /*01e0*/ 	.word	0x00000018
        /*01e4*/ 	.short	0x010a
        /*01e6*/ 	.byte	0x04
	.zero		1


	//   ....[14]....
        /*01e8*/ 	.word	0x000013b0
        /*01ec*/ 	.word	0x000000ff
        /*01f0*/ 	.word	0x00000000
        /*01f4*/ 	.short	0x010a
        /*01f6*/ 	.byte	0x06
	.zero		1


	//   ....[15]....
        /*01f8*/ 	.word	0x000013d0
        /*01fc*/ 	.word	0x000000ff
        /*0200*/ 	.word	0x00000040
        /*0204*/ 	.short	0x010a
        /*0206*/ 	.byte	0x07
	.zero		1


	//   ....[16]....
        /*0208*/ 	.word	0x00001560
        /*020c*/ 	.word	0x000000ff
        /*0210*/ 	.word	0x00000000
        /*0214*/ 	.short	0x010a
        /*0216*/ 	.byte	0x05
	.zero		1


	//   ....[17]....
        /*0218*/ 	.word	0x000016e0
        /*021c*/ 	.word	0x000000ff
        /*0220*/ 	.word	0x00000000
        /*0224*/ 	.short	0x010a
        /*0226*/ 	.byte	0x06
	.zero		1


	//   ....[18]....
        /*0228*/ 	.word	0x00001870
        /*022c*/ 	.word	0x00000000
        /*0230*/ 	.word	0x00000040
        /*0234*/ 	.short	0x010a
        /*0236*/ 	.byte	0xff
	.zero		1


	//   ....[19]....
        /*0238*/ 	.word	0x00002180
        /*023c*/ 	.word	0x000000ff
        /*0240*/ 	.word	0x00000030
        /*0244*/ 	.short	0x010a
        /*0246*/ 	.byte	0x17
	.zero		1


	//   ....[20]....
        /*0248*/ 	.word	0x00003ab0
        /*024c*/ 	.word	0x000000ff
        /*0250*/ 	.word	0x00000040
        /*0254*/ 	.short	0x0101
        /*0256*/ 	.byte	0x17
	.zero		1


	//   ....[21]....
        /*0258*/ 	.word	0x00003ff0
        /*025c*/ 	.word	0x00000000
        /*0260*/ 	.word	0x00000018
        /*0264*/ 	.short	0x010a
        /*0266*/ 	.byte	0xff
	.zero		1


	//   ....[22]....
        /*0268*/ 	.word	0x00004070
        /*026c*/ 	.word	0x00000000
        /*0270*/ 	.word	0x00000018
        /*0274*/ 	.short	0x010a
        /*0276*/ 	.byte	0xff
	.zero		1


	//   ....[23]....
        /*0278*/ 	.word	0x000040f0
        /*027c*/ 	.word	0x00000000
        /*0280*/ 	.word	0x00000040
        /*0284*/ 	.short	0x010a
        /*0286*/ 	.byte	0xff
	.zero		1


	//   ....[24]....
        /*0288*/ 	.word	0x00004170
        /*028c*/ 	.word	0x00000000
        /*0290*/ 	.word	0x00000000
        /*0294*/ 	.short	0x010a
        /*0296*/ 	.byte	0xff
	.zero		1


	//   ....[25]....
        /*0298*/ 	.word	0x000041d0
        /*029c*/ 	.word	0x00000000
        /*02a0*/ 	.word	0x00000040
        /*02a4*/ 	.short	0x010a
        /*02a6*/ 	.byte	0xff
	.zero		1


	//   ....[26]....
        /*02a8*/ 	.word	0x00004240
        /*02ac*/ 	.word	0x00000004
        /*02b0*/ 	.word	0x00000030
        /*02b4*/ 	.short	0x010a
        /*02b6*/ 	.byte	0xff
	.zero		1


	//----- nvinfo : EIATTR_NUM_MBARRIERS
	.align		4
.L_44:
        /*02b8*/ 	.byte	0x03, 0x38
        /*02ba*/ 	.short	0x000a


	//----- nvinfo : EIATTR_EXIT_INSTR_OFFSETS
	.align		4
        /*02bc*/ 	.byte	0x04, 0x1c
        /*02be*/ 	.short	(.L_46 - .L_45)


	//   ....[0]....
.L_45:
        /*02c0*/ 	.word	0x000018b0


	//   ....[1]....
        /*02c4*/ 	.word	0x00003fb0


	//----- nvinfo : EIATTR_REQNTID
	.align		4
.L_46:
        /*02c8*/ 	.byte	0x04, 0x10
        /*02ca*/ 	.short	(.L_48 - .L_47)
.L_47:
        /*02cc*/ 	.word	0x000000c0
        /*02d0*/ 	.word	0x00000001
        /*02d4*/ 	.word	0x00000001


	//----- nvinfo : EIATTR_CRS_STACK_SIZE
	.align		4
.L_48:
        /*02d8*/ 	.byte	0x04, 0x1e
        /*02da*/ 	.short	(.L_50 - .L_49)
.L_49:
        /*02dc*/ 	.word	0x00000000


	//----- nvinfo : EIATTR_CBANK_PARAM_SIZE
	.align		4
.L_50:
        /*02e0*/ 	.byte	0x03, 0x19
        /*02e2*/ 	.short	0x0268


	//----- nvinfo : EIATTR_PARAM_CBANK
	.align		4
        /*02e4*/ 	.byte	0x04, 0x0a
        /*02e6*/ 	.short	(.L_52 - .L_51)
	.align		4
.L_51:
        /*02e8*/ 	.word	index@(.nv.constant0.kernel_cutlass_kernel_cudnngemm_swigludense_gemm_persistent_swigluPersistentDenseGemmKernel_object_at__TiledMMA_ThrLayoutVMNK11110000_PermutationMNK____MMAAtom_ThrID10_ShapeMNK12825616_TV_0)
        /*02ec*/ 	.short	0x0380
        /*02ee*/ 	.short	0x0268


	//----- nvinfo : EIATTR_SW_WAR
	.align		4
.L_52:
        /*02f0*/ 	.byte	0x04, 0x36
        /*02f2*/ 	.short	(.L_54 - .L_53)
.L_53:
        /*02f4*/ 	.word	0x00000008
.L_54:


//--------------------- .nv.compat                --------------------------
	.section	.nv.compat,"",@"SHT_CUDA_COMPAT_INFO"
	.align	4
        /*0000*/ 	.byte	0x02, 0x02, 0x02, 0x00, 0x02, 0x05, 0x05, 0x00, 0x02, 0x03, 0x01, 0x00, 0x02, 0x06, 0x01, 0x00


//--------------------- .nv.callgraph             --------------------------
	.section	.nv.callgraph,"",@"SHT_CUDA_CALLGRAPH"
	.align	4
	.sectionentsize	8
	.align		4
        /*0000*/ 	.word	0x00000000
	.align		4
        /*0004*/ 	.word	0xffffffff
	.align		4
        /*0008*/ 	.word	0x00000000
	.align		4
        /*000c*/ 	.word	0xfffffffe
	.align		4
        /*0010*/ 	.word	0x00000000
	.align		4
        /*0014*/ 	.word	0xfffffffd
	.align		4
        /*0018*/ 	.word	0x00000000
	.align		4
        /*001c*/ 	.word	0xfffffffc


//--------------------- .text.kernel_cutlass_kernel_cudnngemm_swigludense_gemm_persistent_swigluPersistentDenseGemmKernel_object_at__TiledMMA_ThrLayoutVMNK11110000_PermutationMNK____MMAAtom_ThrID10_ShapeMNK12825616_TV_0 --------------------------
	.section	.text.kernel_cutlass_kernel_cudnngemm_swigludense_gemm_persistent_swigluPersistentDenseGemmKernel_object_at__TiledMMA_ThrLayoutVMNK11110000_PermutationMNK____MMAAtom_ThrID10_ShapeMNK12825616_TV_0,"ax",@progbits
	.align	128
        .global         kernel_cutlass_kernel_cudnngemm_swigludense_gemm_persistent_swigluPersistentDenseGemmKernel_object_at__TiledMMA_ThrLayoutVMNK11110000_PermutationMNK____MMAAtom_ThrID10_ShapeMNK12825616_TV_0
        .type           kernel_cutlass_kernel_cudnngemm_swigludense_gemm_persistent_swigluPersistentDenseGemmKernel_object_at__TiledMMA_ThrLayoutVMNK11110000_PermutationMNK____MMAAtom_ThrID10_ShapeMNK12825616_TV_0,@function
        .size           kernel_cutlass_kernel_cudnngemm_swigludense_gemm_persistent_swigluPersistentDenseGemmKernel_object_at__TiledMMA_ThrLayoutVMNK11110000_PermutationMNK____MMAAtom_ThrID10_ShapeMNK12825616_TV_0,(.L_x_57 - kernel_cutlass_kernel_cudnngemm_swigludense_gemm_persistent_swigluPersistentDenseGemmKernel_object_at__TiledMMA_ThrLayoutVMNK11110000_PermutationMNK____MMAAtom_ThrID10_ShapeMNK12825616_TV_0)
        .other          kernel_cutlass_kernel_cudnngemm_swigludense_gemm_persistent_swigluPersistentDenseGemmKernel_object_at__TiledMMA_ThrLayoutVMNK11110000_PermutationMNK____MMAAtom_ThrID10_ShapeMNK12825616_TV_0,@"STO_CUDA_ENTRY STV_DEFAULT"
kernel_cutlass_kernel_cudnngemm_swigludense_gemm_persistent_swigluPersistentDenseGemmKernel_object_at__TiledMMA_ThrLayoutVMNK11110000_PermutationMNK____MMAAtom_ThrID10_ShapeMNK12825616_TV_0:
.text.kernel_cutlass_kernel_cudnngemm_swigludense_gemm_persistent_swigluPersistentDenseGemmKernel_object_at__TiledMMA_ThrLayoutVMNK11110000_PermutationMNK____MMAAtom_ThrID10_ShapeMNK12825616_TV_0:
[----:B------:R-:W1:Y:S01]  /*0000*/  LDC R1, c[0x0][0x37c] ;  /* 0x0000df00ff017b82 */ /* 0x000e620000000800 */
[----:B------:R-:W2:Y:S07]  /*0010*/  S2R R3, SR_TID.X ;  /* 0x0000000000037919 */ /* 0x000eae0000002100 */
[----:B------:R-:W3:Y:S01]  /*0020*/  S2UR UR7, SR_CgaCtaId ;  /* 0x00000000000779c3 */ /* 0x000ee20000008800 */
[----:B------:R-:W4:Y:S01]  /*0030*/  LDCU.U8 UR9, c[0x0][0x382] ;  /* 0x00007040ff0977ac */ /* 0x000f220008000000 */
[----:B------:R-:W5:Y:S01]  /*0040*/  LDCU.U8 UR8, c[0x0][0x381] ;  /* 0x00007020ff0877ac */ /* 0x000f620008000000 */
[----:B------:R-:W2:Y:S01]  /*0050*/  LDCU UR5, c[0x0][0x36c] ;  /* 0x00006d80ff0577ac */ /* 0x000ea20008000800 */
[----:B------:R-:W-:Y:S01]  /*0060*/  UMOV UR13, 0x3 ;  /* 0x00000003000d7882 */ /* 0x000fe20000000000 */
[----:B----4-:R-:W-:-:S02]  /*0070*/  ULOP3.LUT UR9, UR9, 0x1, URZ, 0xc0, !UPT ;  /* 0x0000000109097892 */ /* 0x010fc4000f8ec0ff */
[----:B-----5:R-:W-:Y:S02]  /*0080*/  ULOP3.LUT UR8, UR8, 0x1, URZ, 0xc0, !UPT ;  /* 0x0000000108087892 */ /* 0x020fe4000f8ec0ff */
[----:B---3--:R-:W-:Y:S02]  /*0090*/  ULEA.HI UR4, UR7, UR7, URZ, 0x1 ;  /* 0x0000000707047291 */ /* 0x008fe4000f8f08ff */
[----:B--2---:R-:W-:Y:S02]  /*00a0*/  UISETP.EQ.U32.AND UP2, UPT, UR5, 0x1, UPT ;  /* 0x000000010500788c */ /* 0x004fe4000bf42070 */
[----:B------:R-:W-:Y:S01]  /*00b0*/  USHF.R.S32.HI UR29, URZ, 0x1, UR4 ;  /* 0x00000001ff1d7899 */ /* 0x000fe20008011404 */
[----:B------:R-:W-:Y:S01]  /*00c0*/  SHF.R.U32.HI R0, RZ, 0x5, R3 ;  /* 0x00000005ff007819 */ /* 0x000fe20000011603 */
[----:B------:R-:W-:Y:S02]  /*00d0*/  ULOP3.LUT UR12, UR4, 0xfffffffe, URZ, 0xc0, !UPT ;  /* 0xfffffffe040c7892 */ /* 0x000fe4000f8ec0ff */
[----:B------:R-:W-:Y:S01]  /*00e0*/  ULEA.HI UR6, UR4, UR29, URZ, 0x1 ;  /* 0x0000001d04067291 */ /* 0x000fe2000f8f08ff */
[----:B------:R-:W-:Y:S01]  /*00f0*/  R2UR UR21, R0 ;  /* 0x00000000001572ca */ /* 0x000fe200000e0000 */
[----:B------:R-:W-:-:S02]  /*0100*/  UISETP.NE.U32.AND UP6, UPT, UR9, 0x1, UPT ;  /* 0x000000010900788c */ /* 0x000fc4000bfc5070 */
[----:B------:R-:W-:Y:S02]  /*0110*/  ULOP3.LUT UR6, UR6, 0xfffffffe, URZ, 0xc0, !UPT ;  /* 0xfffffffe06067892 */ /* 0x000fe4000f8ec0ff */
[----:B------:R-:W-:Y:S02]  /*0120*/  UISETP.NE.U32.AND UP5, UPT, UR8, 0x1, UPT ;  /* 0x000000010800788c */ /* 0x000fe4000bfa5070 */
[----:B------:R-:W-:Y:S02]  /*0130*/  UIADD3 UR29, UPT, UPT, UR29, -UR6, URZ ;  /* 0x800000061d1d7290 */ /* 0x000fe4000fffe0ff */
[----:B------:R-:W-:Y:S02]  /*0140*/  UIADD3 UR12, UPT, UPT, -UR12, UR7, URZ ;  /* 0x000000070c0c7290 */ /* 0x000fe4000fffe1ff */
[----:B------:R-:W-:Y:S02]  /*0150*/  UIADD3 UR4, UPT, UPT, UR29, UR29, URZ ;  /* 0x0000001d1d047290 */ /* 0x000fe4000fffe0ff */
[----:B------:R-:W-:-:S02]  /*0160*/  UISETP.NE.AND UP4, UPT, UR21, 0x5, UPT ;  /* 0x000000051500788c */ /* 0x000fc4000bf85270 */
[----:B------:R-:W-:Y:S02]  /*0170*/  UISETP.NE.AND UP3, UPT, UR21, URZ, UPT ;  /* 0x000000ff1500728c */ /* 0x000fe4000bf65270 */
[----:B------:R-:W-:-:S05]  /*0180*/  USHF.L.U32 UR13, UR13, UR4, URZ ;  /* 0x000000040d0d7299 */ /* 0x000fca00080006ff */
[----:B-1----:R-:W-:Y:S07]  /*0190*/  BRA.U UP4, `(.L_x_0) ;  /* 0x0000000104387547 */ /* 0x002fee000b800000 */
[----:B------:R-:W1:Y:S02]  /*01a0*/  LDCU.64 UR4, c[0x0][0x348] ;  /* 0x00006900ff0477ac */ /* 0x000e640008000a00 */
[----:B-1----:R-:W-:Y:S02]  /*01b0*/  UIADD3 UR14, UP1, UPT, UR4, 0x40, URZ ;  /* 0x00000040040e7890 */ /* 0x002fe4000ff3e0ff */
[----:B------:R-:W-:Y:S02]  /*01c0*/  UIADD3 UR10, UP0, UPT, UR4, 0xc0, URZ ;  /* 0x000000c0040a7890 */ /* 0x000fe4000ff1e0ff */
[----:B------:R-:W-:Y:S02]  /*01d0*/  UIADD3.X UR15, UPT, UPT, URZ, UR5, URZ, UP1, !UPT ;  /* 0x00000005ff0f7290 */ /* 0x000fe40008ffe4ff */
[----:B------:R-:W-:Y:S02]  /*01e0*/  UIADD3 UR8, UP1, UPT, UR4, 0x140, URZ ;  /* 0x0000014004087890 */ /* 0x000fe4000ff3e0ff */
[----:B------:R-:W-:-:S02]  /*01f0*/  UIADD3.X UR11, UPT, UPT, URZ, UR5, URZ, UP0, !UPT ;  /* 0x00000005ff0b7290 */ /* 0x000fc400087fe4ff */
[----:B------:R-:W-:Y:S02]  /*0200*/  UIADD3 UR4, UP0, UPT, UR4, 0x1c0, URZ ;  /* 0x000001c004047890 */ /* 0x000fe4000ff1e0ff */
[----:B------:R-:W-:Y:S01]  /*0210*/  UIADD3.X UR9, UPT, UPT, URZ, UR5, URZ, UP1, !UPT ;  /* 0x00000005ff097290 */ /* 0x000fe20008ffe4ff */
[----:B------:R1:W-:Y:S01]  /*0220*/  UTMACCTL.PF [UR14] ;  /* 0x000000000e0079b9 */ /* 0x0003e20008040000 */
[----:B------:R-:W-:-:S03]  /*0230*/  UIADD3.X UR5, UPT, UPT, URZ, UR5, URZ, UP0, !UPT ;  /* 0x00000005ff057290 */ /* 0x000fc600087fe4ff */
[----:B------:R1:W-:Y:S04]  /*0240*/  UTMACCTL.PF [UR10] ;  /* 0x000000000a0079b9 */ /* 0x0003e80008040000 */
[----:B------:R1:W-:Y:S02]  /*0250*/  UTMACCTL.PF [UR8] ;  /* 0x00000000080079b9 */ /* 0x0003e40008040000 */
[----:B------:R1:W-:Y:S02]  /*0260*/  UTMACCTL.PF [UR4] ;  /* 0x00000000040079b9 */ /* 0x0003e40008040000 */
[----:B-1----:R-:W-:Y:S01]  /*0270*/  NOP ;  /* 0x0000000000007918 */ /* 0x002fe20000000000 */
.L_x_0:
[----:B------:R-:W-:Y:S05]  /*0280*/  BRA.U UP3, `(.L_x_1) ;  /* 0x0000000103487547 */ /* 0x000fea000b800000 */
[----:B------:R-:W-:Y:S01]  /*0290*/  UMOV UR5, 0x400 ;  /* 0x0000040000057882 */ /* 0x000fe20000000000 */
[----:B------:R-:W-:Y:S01]  /*02a0*/  UMOV UR8, 0x1 ;  /* 0x0000000100087882 */ /* 0x000fe20000000000 */
[----:B------:R-:W-:Y:S02]  /*02b0*/  ULEA UR5, UR7, UR5, 0x18 ;  /* 0x0000000507057291 */ /* 0x000fe4000f8ec0ff */
[----:B------:R-:W-:-:S04]  /*02c0*/  UIADD3 UR8, UPT, UPT, -UR8, 0x100000, URZ ;  /* 0x0010000008087890 */ /* 0x000fc8000fffe1ff */
[----:B------:R-:W-:Y:S02]  /*02d0*/  USHF.L.U32 UR9, UR8, 0xb, URZ ;  /* 0x0000000b08097899 */ /* 0x000fe400080006ff */
[----:B------:R-:W-:Y:S01]  /*02e0*/  USHF.L.U32 UR8, UR8, 0x1, URZ ;  /* 0x0000000108087899 */ /* 0x000fe200080006ff */
[----:B------:R-:W-:Y:S02]  /*02f0*/  UMOV UR4, 0x3 ;  /* 0x0000000300047882 */ /* 0x000fe40000000000 */
[----:B------:R-:W-:-:S04]  /*0300*/  UIADD3 UR10, UPT, UPT, -UR4, 0x100000, URZ ;  /* 0x00100000040a7890 */ /* 0x000fc8000fffe1ff */
[----:B------:R-:W-:Y:S02]  /*0310*/  USHF.L.U32 UR11, UR10, 0xb, URZ ;  /* 0x0000000b0a0b7899 */ /* 0x000fe400080006ff */
[----:B------:R-:W-:Y:S01]  /*0320*/  USHF.L.U32 UR10, UR10, 0x1, URZ ;  /* 0x000000010a0a7899 */ /* 0x000fe200080006ff */
[----:B------:R-:W1:Y:S02]  /*0330*/  FENCE.VIEW.ASYNC.S ;  /* 0x00000000000073c6 */ /* 0x000e640000000000 */
[----:B-1----:R1:W2:Y:S01]  /*0340*/  SYNCS.EXCH.64 URZ, [UR5], UR8 ;  /* 0x0000000805ff75b2 */ /* 0x0022a20008000100 */
[----:B------:R1:W3:Y:S01]  /*0350*/  SYNCS.EXCH.64 URZ, [UR5+0x8], UR8 ;  /* 0x0000080805ff75b2 */ /* 0x0002e20008000100 */
[----:B------:R1:W4:Y:S07]  /*0360*/  SYNCS.EXCH.64 URZ, [UR5+0x10], UR8 ;  /* 0x0000100805ff75b2 */ /* 0x00032e0008000100 */
[----:B------:R1:W5:Y:S01]  /*0370*/  SYNCS.EXCH.64 URZ, [UR5+0x18], UR10 ;  /* 0x0000180a05ff75b2 */ /* 0x0003620008000100 */
[----:B------:R1:W1:Y:S01]  /*0380*/  SYNCS.EXCH.64 URZ, [UR5+0x20], UR10 ;  /* 0x0000200a05ff75b2 */ /* 0x0002620008000100 */
[----:B------:R1:W1:Y:S01]  /*0390*/  SYNCS.EXCH.64 URZ, [UR5+0x28], UR10 ;  /* 0x0000280a05ff75b2 */ /* 0x0002620008000100 */
[----:B------:R-:W-:Y:S01]  /*03a0*/  NOP ;  /* 0x0000000000007918 */ /* 0x000fe20000000000 */
.L_x_1:
[----:B------:R-:W-:Y:S01]  /*03b0*/  NOP ;  /* 0x0000000000007918 */ /* 0x000fe20000000000 */
[----:B------:R-:W-:Y:S05]  /*03c0*/  BRA.U !UP2, `(.L_x_2) ;  /* 0x000000010a087547 */ /* 0x000fea000b800000 */
[----:B-12345:R-:W-:Y:S01]  /*03d0*/  UCGABAR_ARV ;  /* 0x00000000000079c7 */ /* 0x03efe20008000000 */
[----:B------:R-:W-:Y:S05]  /*03e0*/  BRA `(.L_x_3) ;  /* 0x0000000000047947 */ /* 0x000fea0003800000 */
.L_x_2:
[----:B-12345:R-:W-:Y:S01]  /*03f0*/  NOP ;  /* 0x0000000000007918 */ /* 0x03efe20000000000 */
.L_x_3:
[----:B------:R-:W-:Y:S05]  /*0400*/  BRA.U !UP2, `(.L_x_4) ;  /* 0x000000010a0c7547 */ /* 0x000fea000b800000 */
[----:B------:R-:W-:Y:S01]  /*0410*/  UCGABAR_WAIT ;  /* 0x0000000000007dc7 */ /* 0x000fe20008000000 */
[----:B------:R-:W-:Y:S01]  /*0420*/  CCTL.IVALL ;  /* 0x00000000ff00798f */ /* 0x000fe20002000000 */
[----:B------:R-:W-:Y:S05]  /*0430*/  BRA `(.L_x_5) ;  /* 0x0000000000047947 */ /* 0x000fea0003800000 */
.L_x_4:
[----:B------:R-:W-:Y:S06]  /*0440*/  BAR.SYNC.DEFER_BLOCKING 0x0 ;  /* 0x0000000000007b1d */ /* 0x000fec0000010000 */
.L_x_5:
[----:B------:R-:W-:Y:S05]  /*0450*/  BRA.U UP3, `(.L_x_6) ;  /* 0x0000000103407547 */ /* 0x000fea000b800000 */
[----:B------:R-:W-:Y:S01]  /*0460*/  UMOV UR6, 0x400 ;  /* 0x0000040000067882 */ /* 0x000fe20000000000 */
[----:B------:R-:W-:Y:S01]  /*0470*/  UMOV UR5, 0x1 ;  /* 0x0000000100057882 */ /* 0x000fe20000000000 */
[----:B------:R-:W-:Y:S01]  /*0480*/  UMOV UR4, 0x4 ;  /* 0x0000000400047882 */ /* 0x000fe20000000000 */
[----:B------:R-:W-:Y:S02]  /*0490*/  ULEA UR6, UR7, UR6, 0x18 ;  /* 0x0000000607067291 */ /* 0x000fe4000f8ec0ff */
[----:B------:R-:W-:-:S04]  /*04a0*/  UIADD3 UR8, UPT, UPT, -UR5, 0x100000, URZ ;  /* 0x0010000005087890 */ /* 0x000fc8000fffe1ff */
[----:B------:R-:W-:Y:S02]  /*04b0*/  USHF.L.U32 UR9, UR8, 0xb, URZ ;  /* 0x0000000b08097899 */ /* 0x000fe400080006ff */
[----:B------:R-:W-:Y:S02]  /*04c0*/  USHF.L.U32 UR8, UR8, 0x1, URZ ;  /* 0x0000000108087899 */ /* 0x000fe400080006ff */
[----:B------:R-:W-:-:S04]  /*04d0*/  UIADD3 UR4, UPT, UPT, -UR4, 0x100000, URZ ;  /* 0x0010000004047890 */ /* 0x000fc8000fffe1ff */
[----:B------:R-:W-:Y:S02]  /*04e0*/  USHF.L.U32 UR5, UR4, 0xb, URZ ;  /* 0x0000000b04057899 */ /* 0x000fe400080006ff */
[----:B------:R-:W-:Y:S01]  /*04f0*/  USHF.L.U32 UR4, UR4, 0x1, URZ ;  /* 0x0000000104047899 */ /* 0x000fe200080006ff */
[----:B------:R-:W1:Y:S03]  /*0500*/  FENCE.VIEW.ASYNC.S ;  /* 0x00000000000073c6 */ /* 0x000e660000000000 */
[----:B-1----:R1:W2:Y:S01]  /*0510*/  SYNCS.EXCH.64 URZ, [UR6+0x30], UR8 ;  /* 0x0000300806ff75b2 */ /* 0x0022a20008000100 */
[----:B------:R1:W3:Y:S07]  /*0520*/  SYNCS.EXCH.64 URZ, [UR6+0x38], UR8 ;  /* 0x0000380806ff75b2 */ /* 0x0002ee0008000100 */
[----:B------:R1:W4:Y:S01]  /*0530*/  SYNCS.EXCH.64 URZ, [UR6+0x40], UR4 ;  /* 0x0000400406ff75b2 */ /* 0x0003220008000100 */
[----:B------:R1:W5:Y:S01]  /*0540*/  SYNCS.EXCH.64 URZ, [UR6+0x48], UR4 ;  /* 0x0000480406ff75b2 */ /* 0x0003620008000100 */
[----:B------:R-:W-:Y:S01]  /*0550*/  NOP ;  /* 0x0000000000007918 */ /* 0x000fe20000000000 */
.L_x_6:
[----:B------:R-:W-:Y:S01]  /*0560*/  NOP ;  /* 0x0000000000007918 */ /* 0x000fe20000000000 */
[----:B------:R-:W-:Y:S05]  /*0570*/  BRA.U !UP2, `(.L_x_7) ;  /* 0x000000010a087547 */ /* 0x000fea000b800000 */
[----:B--2345:R-:W-:Y:S01]  /*0580*/  UCGABAR_ARV ;  /* 0x00000000000079c7 */ /* 0x03cfe20008000000 */
[----:B------:R-:W-:Y:S05]  /*0590*/  BRA `(.L_x_8) ;  /* 0x0000000000047947 */ /* 0x000fea0003800000 */
.L_x_7:
[----:B--2345:R-:W-:Y:S01]  /*05a0*/  NOP ;  /* 0x0000000000007918 */ /* 0x03cfe20000000000 */
.L_x_8:
[----:B------:R-:W-:Y:S05]  /*05b0*/  BRA.U !UP2, `(.L_x_9) ;  /* 0x000000010a0c7547 */ /* 0x000fea000b800000 */
[----:B------:R-:W-:Y:S01]  /*05c0*/  UCGABAR_WAIT ;  /* 0x0000000000007dc7 */ /* 0x000fe20008000000 */
[----:B------:R-:W-:Y:S01]  /*05d0*/  CCTL.IVALL ;  /* 0x00000000ff00798f */ /* 0x000fe20002000000 */
[----:B------:R-:W-:Y:S05]  /*05e0*/  BRA `(.L_x_10) ;  /* 0x0000000000047947 */ /* 0x000fea0003800000 */
.L_x_9:
[----:B------:R-:W-:Y:S06]  /*05f0*/  BAR.SYNC.DEFER_BLOCKING 0x0 ;  /* 0x0000000000007b1d */ /* 0x000fec0000010000 */
.L_x_10:
[----:B------:R-:W-:Y:S01]  /*0600*/  NOP ;  /* 0x0000000000007918 */ /* 0x000fe20000000000 */
[----:B------:R-:W-:Y:S05]  /*0610*/  BRA.U !UP2, `(.L_x_11) ;  /* 0x000000010a087547 */ /* 0x000fea000b800000 */
[----:B------:R-:W-:Y:S01]  /*0620*/  UCGABAR_ARV ;  /* 0x00000000000079c7 */ /* 0x000fe20008000000 */
[----:B------:R-:W-:Y:S05]  /*0630*/  BRA `(.L_x_12) ;  /* 0x0000000000047947 */ /* 0x000fea0003800000 */
.L_x_11:
[----:B------:R-:W-:Y:S01]  /*0640*/  NOP ;  /* 0x0000000000007918 */ /* 0x000fe20000000000 */
.L_x_12:
[----:B------:R-:W-:Y:S05]  /*0650*/  BRA.U !UP2, `(.L_x_13) ;  /* 0x000000010a0c7547 */ /* 0x000fea000b800000 */
[----:B------:R-:W-:Y:S01]  /*0660*/  UCGABAR_WAIT ;  /* 0x0000000000007dc7 */ /* 0x000fe20008000000 */
[----:B------:R-:W-:Y:S01]  /*0670*/  CCTL.IVALL ;  /* 0x00000000ff00798f */ /* 0x000fe20002000000 */
[----:B------:R-:W-:Y:S05]  /*0680*/  BRA `(.L_x_14) ;  /* 0x0000000000047947 */ /* 0x000fea0003800000 */
.L_x_13:
[----:B------:R-:W-:Y:S06]  /*0690*/  BAR.SYNC.DEFER_BLOCKING 0x0 ;  /* 0x0000000000007b1d */ /* 0x000fec0000010000 */
.L_x_14:
[----:B------:R-:W-:Y:S01]  /*06a0*/  UMOV UR24, 0x5 ;  /* 0x0000000500187882 */ /* 0x000fe20000000000 */
[----:B------:R-:W2:Y:S01]  /*06b0*/  LDCU.U8 UR20, c[0x0][0x5c8] ;  /* 0x0000b900ff1477ac */ /* 0x000ea20008000000 */
[----:B------:R-:W3:Y:S01]  /*06c0*/  LDCU.U8 UR19, c[0x0][0x5c9] ;  /* 0x0000b920ff1377ac */ /* 0x000ee20008000000 */
[----:B------:R-:W4:Y:S01]  /*06d0*/  LDCU.U8 UR18, c[0x0][0x5d4] ;  /* 0x0000ba80ff1277ac */ /* 0x000f220008000000 */
[----:B------:R-:W5:Y:S01]  /*06e0*/  LDCU.U8 UR17, c[0x0][0x5d5] ;  /* 0x0000baa0ff1177ac */ /* 0x000f620008000000 */
[----:B------:R-:W1:Y:S01]  /*06f0*/  LDCU.U8 UR16, c[0x0][0x5e0] ;  /* 0x0000bc00ff1077ac */ /* 0x000e620008000000 */
[----:B------:R-:W1:Y:S01]  /*0700*/  LDCU.U8 UR15, c[0x0][0x5e1] ;  /* 0x0000bc20ff0f77ac */ /* 0x000e620008000000 */
[----:B------:R-:W-:Y:S01]  /*0710*/  USHF.L.U32 UR24, UR24, UR12, URZ ;  /* 0x0000000c18187299 */ /* 0x000fe200080006ff */
[----:B------:R-:W-:Y:S05]  /*0720*/  BRA.U UP4, `(.L_x_15) ;  /* 0x0000000904487547 */ /* 0x000fea000b800000 */
[----:B------:R-:W5:Y:S01]  /*0730*/  S2UR UR28, SR_CTAID.Z ;  /* 0x00000000001c79c3 */ /* 0x000f620000002700 */
[----:B------:R-:W-:Y:S01]  /*0740*/  UMOV UR27, 0x1 ;  /* 0x00000001001b7882 */ /* 0x000fe20000000000 */
[----:B------:R-:W-:Y:S01]  /*0750*/  UMOV UR26, URZ ;  /* 0x000000ff001a7c82 */ /* 0x000fe20008000000 */
[----:B-----5:R-:W-:-:S09]  /*0760*/  UISETP.GT.U32.AND UP0, UPT, UR28, 0x7f, UPT ;  /* 0x0000007f1c00788c */ /* 0x020fd2000bf04070 */
[----:B------:R-:W-:Y:S05]  /*0770*/  BRA.U UP0, `(.L_x_16) ;  /* 0x0000000500e87547 */ /* 0x000fea000b800000 */
[----:B-1----:R-:W1:Y:S01]  /*0780*/  LDCU.64 UR4, c[0x0][0x5c0] ;  /* 0x0000b800ff0477ac */ /* 0x002e620008000a00 */
[----:B------:R-:W5:Y:S01]  /*0790*/  S2UR UR11, SR_CTAID.X ;  /* 0x00000000000b79c3 */ /* 0x000f620000002500 */
[----:B------:R-:W4:Y:S01]  /*07a0*/  LDCU UR8, c[0x0][0x5d0] ;  /* 0x0000ba00ff0877ac */ /* 0x000f220008000800 */
[----:B------:R-:W3:Y:S06]  /*07b0*/  LDCU UR10, c[0x0][0x374] ;  /* 0x00006e80ff0a77ac */ /* 0x000eec0008000800 */
[----:B------:R-:W2:Y:S01]  /*07c0*/  S2UR UR14, SR_CgaCtaId ;  /* 0x00000000000e79c3 */ /* 0x000ea20000008800 */
[----:B------:R-:W2:Y:S01]  /*07d0*/  LDCU.64 UR30, c[0x0][0x348] ;  /* 0x00006900ff1e77ac */ /* 0x000ea20008000a00 */
[----:B------:R-:W-:Y:S01]  /*07e0*/  UMOV UR26, URZ ;  /* 0x000000ff001a7c82 */ /* 0x000fe20008000000 */
[----:B------:R-:W-:Y:S01]  /*07f0*/  UMOV UR27, 0x1 ;  /* 0x00000001001b7882 */ /* 0x000fe20000000000 */
[----:B-1----:R-:W-:-:S04]  /*0800*/  UIMAD.WIDE.U32 UR6, UR28, UR5, URZ ;  /* 0x000000051c0672a5 */ /* 0x002fc8000f8e00ff */
[----:B------:R-:W-:Y:S02]  /*0810*/  UIADD3 UR5, UPT, UPT, UR28, -UR7, URZ ;  /* 0x800000071c057290 */ /* 0x000fe4000fffe0ff */
[----:B-----5:R-:W-:Y:S02]  /*0820*/  USHF.L.U32 UR11, UR11, 0x7, URZ ;  /* 0x000000070b0b7899 */ /* 0x020fe400080006ff */
[----:B--2---:R-:W-:Y:S02]  /*0830*/  USHF.R.U32.HI UR5, URZ, UR20, UR5 ;  /* 0x00000014ff057299 */ /* 0x004fe40008011605 */
[----:B------:R-:W-:Y:S02]  /*0840*/  ULOP3.LUT UR25, UR11, 0x80, URZ, 0xc0, !UPT ;  /* 0x000000800b197892 */ /* 0x000fe4000f8ec0ff */
[----:B------:R-:W-:-:S04]  /*0850*/  UIADD3 UR5, UPT, UPT, UR7, UR5, URZ ;  /* 0x0000000507057290 */ /* 0x000fc8000fffe0ff */
[----:B---3--:R-:W-:-:S04]  /*0860*/  USHF.R.U32.HI UR6, URZ, UR19, UR5 ;  /* 0x00000013ff067299 */ /* 0x008fc80008011605 */
[----:B------:R-:W-:-:S04]  /*0870*/  UIADD3 UR6, UPT, UPT, -UR6, URZ, URZ ;  /* 0x000000ff06067290 */ /* 0x000fc8000fffe1ff */
[----:B------:R-:W-:Y:S01]  /*0880*/  UIMAD UR6, UR6, UR4, UR28 ;  /* 0x00000004060672a4 */ /* 0x000fe2000f8e021c */
[----:B------:R-:W1:Y:S03]  /*0890*/  LDCU.64 UR4, c[0x0][0x5d8] ;  /* 0x0000bb00ff0477ac */ /* 0x000e660008000a00 */
[----:B----4-:R-:W-:-:S04]  /*08a0*/  UIMAD.WIDE.U32 UR8, UR6, UR8, URZ ;  /* 0x00000008060872a5 */ /* 0x010fc8000f8e00ff */
[----:B------:R-:W-:-:S04]  /*08b0*/  UIADD3 UR7, UPT, UPT, UR6, -UR9, URZ ;  /* 0x8000000906077290 */ /* 0x000fc8000fffe0ff */
[----:B------:R-:W-:-:S04]  /*08c0*/  USHF.R.U32.HI UR7, URZ, UR18, UR7 ;  /* 0x00000012ff077299 */ /* 0x000fc80008011607 */
[----:B------:R-:W-:Y:S01]  /*08d0*/  UIADD3 UR7, UPT, UPT, UR9, UR7, URZ ;  /* 0x0000000709077290 */ /* 0x000fe2000fffe0ff */
[----:B------:R-:W2:Y:S03]  /*08e0*/  LDCU UR9, c[0x0][0x370] ;  /* 0x00006e00ff0977ac */ /* 0x000ea60008000800 */
[----:B------:R-:W-:Y:S01]  /*08f0*/  USHF.R.U32.HI UR7, URZ, UR17, UR7 ;  /* 0x00000011ff077299 */ /* 0x000fe20008011607 */
[----:B------:R-:W3:Y:S03]  /*0900*/  LDCU UR8, c[0x0][0x378] ;  /* 0x00006f00ff0877ac */ /* 0x000ee60008000800 */
[----:B-1----:R-:W-:-:S04]  /*0910*/  UIMAD.WIDE.U32 UR22, UR7, UR5, URZ ;  /* 0x00000005071672a5 */ /* 0x002fc8000f8e00ff */
[----:B------:R-:W-:-:S04]  /*0920*/  UIADD3 UR5, UPT, UPT, UR7, -UR23, URZ ;  /* 0x8000001707057290 */ /* 0x000fc8000fffe0ff */
[----:B------:R-:W-:Y:S02]  /*0930*/  USHF.R.U32.HI UR5, URZ, UR16, UR5 ;  /* 0x00000010ff057299 */ /* 0x000fe40008011605 */
[----:B--2---:R-:W-:Y:S01]  /*0940*/  UIMAD UR9, UR10, UR9, URZ ;  /* 0x000000090a0972a4 */ /* 0x004fe2000f8e02ff */
[----:B------:R-:W1:Y:S01]  /*0950*/  S2UR UR22, SR_CTAID.Y ;  /* 0x00000000001679c3 */ /* 0x000e620000002600 */
[----:B------:R-:W-:Y:S02]  /*0960*/  UIADD3 UR5, UPT, UPT, UR23, UR5, URZ ;  /* 0x0000000517057290 */ /* 0x000fe4000fffe0ff */
[----:B---3--:R-:W-:Y:S02]  /*0970*/  UIMAD UR8, UR9, UR8, URZ ;  /* 0x00000008090872a4 */ /* 0x008fe4000f8e02ff */
[----:B------:R-:W-:Y:S01]  /*0980*/  USHF.R.U32.HI UR5, URZ, UR15, UR5 ;  /* 0x0000000fff057299 */ /* 0x000fe20008011605 */
[----:B------:R-:W-:Y:S01]  /*0990*/  UMOV UR23, 0x400 ;  /* 0x0000040000177882 */ /* 0x000fe20000000000 */
[----:B------:R-:W-:-:S02]  /*09a0*/  USHF.R.S32.HI UR9, URZ, 0x1f, UR8 ;  /* 0x0000001fff097899 */ /* 0x000fc40008011408 */
[----:B------:R-:W-:Y:S02]  /*09b0*/  UIADD3 UR5, UPT, UPT, -UR5, URZ, URZ ;  /* 0x000000ff05057290 */ /* 0x000fe4000fffe1ff */
[----:B------:R-:W-:Y:S02]  /*09c0*/  ULEA UR14, UR14, UR23, 0x18 ;  /* 0x000000170e0e7291 */ /* 0x000fe4000f8ec0ff */
[----:B------:R-:W-:Y:S02]  /*09d0*/  UIMAD UR4, UR5, UR4, UR7 ;  /* 0x00000004050472a4 */ /* 0x000fe4000f8e0207 */
[----:B------:R-:W-:-:S05]  /*09e0*/  UIADD3 UR7, UPT, UPT, -UR7, URZ, URZ ;  /* 0x000000ff07077290 */ /* 0x000fca000fffe1ff */
[----:B------:R-:W2:Y:S01]  /*09f0*/  LDCU UR5, c[0x0][0x5cc] ;  /* 0x0000b980ff0577ac */ /* 0x000ea20008000800 */
[----:B-1----:R-:W-:-:S04]  /*0a00*/  USHF.L.U32 UR22, UR22, 0x8, URZ ;  /* 0x0000000816167899 */ /* 0x002fc800080006ff */
[----:B------:R-:W-:Y:S02]  /*0a10*/  ULOP3.LUT UR23, UR22, 0x100, URZ, 0xc0, !UPT ;  /* 0x0000010016177892 */ /* 0x000fe4000f8ec0ff */
[----:B------:R-:W-:Y:S02]  /*0a20*/  ULEA.HI UR22, UR9, UR8, URZ, 0x2 ;  /* 0x0000000809167291 */ /* 0x000fe4000f8f10ff */
[----:B--2---:R-:W-:-:S12]  /*0a30*/  UIMAD UR5, UR7, UR5, UR6 ;  /* 0x00000005070572a4 */ /* 0x004fd8000f8e0206 */
.L_x_20:
[----:B------:R-:W-:Y:S01]  /*0a40*/  USHF.L.U32 UR6, UR27, 0x1f, URZ ;  /* 0x0000001f1b067899 */ /* 0x000fe200080006ff */
[----:B------:R-:W-:Y:S01]  /*0a50*/  HFMA2 R2, -RZ, RZ, 0, -2 ;  /* 0x0000c000ff027431 */ /* 0x000fe200000001ff */
[----:B------:R-:W-:Y:S02]  /*0a60*/  ULEA UR7, UR26, UR14, 0x3 ;  /* 0x0000000e1a077291 */ /* 0x000fe4000f8e18ff */
[----:B------:R-:W-:Y:S02]  /*0a70*/  ULEA UR11, UR5, UR25, 0x8 ;  /* 0x00000019050b7291 */ /* 0x000fe4000f8e40ff */
[----:B------:R-:W-:Y:S01]  /*0a80*/  MOV R0, UR6 ;  /* 0x0000000600007c02 */ /* 0x000fe20008000f00 */
[----:B------:R-:W-:Y:S02]  /*0a90*/  UIADD3 UR40, UP1, UPT, UR30, 0x40, URZ ;  /* 0x000000401e287890 */ /* 0x000fe4000ff3e0ff */
[----:B------:R-:W-:Y:S02]  /*0aa0*/  UIADD3 UR38, UP0, UPT, UR30, 0xc0, URZ ;  /* 0x000000c01e267890 */ /* 0x000fe4000ff1e0ff */
[----:B----4-:R1:W2:Y:S01]  /*0ab0*/  SYNCS.PHASECHK.TRANS64.TRYWAIT P2, [UR7+0x18], R0 ;  /* 0x00001800ff0075a7 */ /* 0x0102a20008041107 */
[----:B------:R-:W-:-:S02]  /*0ac0*/  ULEA UR7, UR4, UR23, 0x9 ;  /* 0x0000001704077291 */ /* 0x000fc4000f8e48ff */
[----:B------:R-:W-:Y:S02]  /*0ad0*/  UIADD3.X UR41, UPT, UPT, URZ, UR31, URZ, UP1, !UPT ;  /* 0x0000001fff297290 */ /* 0x000fe40008ffe4ff */
[----:B------:R-:W-:Y:S02]  /*0ae0*/  UIADD3.X UR39, UPT, UPT, URZ, UR31, URZ, UP0, !UPT ;  /* 0x0000001fff277290 */ /* 0x000fe400087fe4ff */
[----:B------:R-:W-:Y:S02]  /*0af0*/  ULEA UR11, UR29, UR11, 0x6 ;  /* 0x0000000b1d0b7291 */ /* 0x000fe4000f8e30ff */
[----:B------:R-:W-:Y:S01]  /*0b00*/  ULEA UR7, UR12, UR7, 0x7 ;  /* 0x000000070c077291 */ /* 0x000fe2000f8e38ff */
[----:B------:R-:W-:Y:S01]  /*0b10*/  UMOV UR36, URZ ;  /* 0x000000ff00247c82 */ /* 0x000fe20008000000 */
[----:B------:R-:W-:Y:S02]  /*0b20*/  UPRMT UR35, URZ, 0x5410, UR24 ;  /* 0x00005410ff237896 */ /* 0x000fe40008000018 */
[----:B------:R-:W-:-:S12]  /*0b30*/  UPRMT UR34, URZ, 0x5410, UR13 ;  /* 0x00005410ff227896 */ /* 0x000fd8000800000d */
.L_x_19:
[----:B---3--:R-:W-:Y:S02]  /*0b40*/  UIADD3 UR5, UPT, UPT, UR26, 0x1, URZ ;  /* 0x000000011a057890 */ /* 0x008fe4000fffe0ff */
[----:B------:R-:W-:Y:S02]  /*0b50*/  ULEA UR8, UR26, UR29, 0x1 ;  /* 0x0000001d1a087291 */ /* 0x000fe4000f8e08ff */
[----:B------:R-:W-:Y:S02]  /*0b60*/  UISETP.NE.AND UP0, UPT, UR5, 0x3, UPT ;  /* 0x000000030500788c */ /* 0x000fe4000bf05270 */
[----:B------:R-:W-:Y:S02]  /*0b70*/  ULEA UR4, UR26, UR12, 0x1 ;  /* 0x0000000c1a047291 */ /* 0x000fe4000f8e08ff */
[----:B------:R-:W-:Y:S02]  /*0b80*/  ULEA UR9, UR26, UR14, 0x3 ;  /* 0x0000000e1a097291 */ /* 0x000fe4000f8e18ff */
[----:B------:R-:W-:-:S02]  /*0b90*/  USEL UR26, UR5, URZ, UP0 ;  /* 0x000000ff051a7287 */ /* 0x000fc40008000000 */
[----:B------:R-:W-:Y:S02]  /*0ba0*/  USEL UR6, URZ, 0x1, UP0 ;  /* 0x00000001ff067887 */ /* 0x000fe40008000000 */
[----:B------:R-:W-:Y:S02]  /*0bb0*/  USHF.L.U32 UR10, UR36, 0x6, URZ ;  /* 0x00000006240a7899 */ /* 0x000fe400080006ff */
[----:B------:R-:W-:Y:S02]  /*0bc0*/  ULEA UR8, UR8, UR14, 0xd ;  /* 0x0000000e08087291 */ /* 0x000fe4000f8e68ff */
[----:B------:R-:W-:Y:S02]  /*0bd0*/  ULEA UR4, UR4, UR14, 0xe ;  /* 0x0000000e04047291 */ /* 0x000fe4000f8e70ff */
[----:B------:R-:W-:Y:S01]  /*0be0*/  UISETP.GT.U32.AND UP0, UPT, UR36, 0x3e, UPT ;  /* 0x0000003e2400788c */ /* 0x000fe2000bf04070 */
[----:B--2-4-:R-:W-:Y:S10]  /*0bf0*/  @P2 BRA `(.L_x_17) ;  /* 0x0000000000102947 */ /* 0x014ff40003800000 */
[----:B------:R-:W-:-:S06]  /*0c00*/  USHF.L.U32 UR5, UR27, 0x1f, URZ ;  /* 0x0000001f1b057899 */ /* 0x000fcc00080006ff */
[----:B-1----:R-:W-:-:S04]  /*0c10*/  MOV R0, UR5 ;  /* 0x0000000500007c02 */ /* 0x002fc80008000f00 */
[----:B------:R-:W1:Y:S02]  /*0c20*/  SYNCS.PHASECHK.TRANS64.TRYWAIT P0, [UR9+0x18], R0 ;  /* 0x00001800ff0075a7 */ /* 0x000e640008001109 */
[----:B-1----:R-:W-:Y:S05]  /*0c30*/  @!P0 BRA `(.L_x_18) ;  /* 0x0000003000e08947 */ /* 0x002fea0003800000 */
.L_x_17:
[----:B------:R-:W-:Y:S02]  /*0c40*/  ELECT P1, URZ, PT ;  /* 0x0000000000ff782f */ /* 0x000fe40003820000 */
[----:B------:R-:W-:Y:S01]  /*0c50*/  PLOP3.LUT P0, PT, PT, PT, UP0, 0x80, 0x8 ;  /* 0x000000000008781c */ /* 0x000fe20003f0f008 */
[----:B------:R-:W-:Y:S01]  /*0c60*/  ULOP3.LUT UR27, UR27, UR6, URZ, 0x3c, !UPT ;  /* 0x000000061b1b7292 */ /* 0x000fe2000f8e3cff */
[----:B------:R-:W-:Y:S01]  /*0c70*/  PLOP3.LUT P2, PT, PT, PT, PT, 0x80, 0x8 ;  /* 0x000000000008781c */ /* 0x000fe20003f4f070 */
[----:B------:R-:W-:Y:S02]  /*0c80*/  UIADD3 UR8, UPT, UPT, UR8, 0xc400, URZ ;  /* 0x0000c40008087890 */ /* 0x000fe4000fffe0ff */
[----:B------:R-:W-:Y:S02]  /*0c90*/  UIADD3 UR4, UPT, UPT, UR4, 0x18400, URZ ;  /* 0x0001840004047890 */ /* 0x000fe4000fffe0ff */
[----:B------:R-:W-:Y:S02]  /*0ca0*/  @!UP0 USHF.L.U32 UR32, UR27, 0x1f, URZ ;  /* 0x0000001f1b208899 */ /* 0x000fe400080006ff */
[----:B------:R-:W-:Y:S01]  /*0cb0*/  @!UP0 ULEA UR33, UR26, UR14, 0x3 ;  /* 0x0000000e1a218291 */ /* 0x000fe2000f8e18ff */
[----:B------:R-:W-:Y:S01]  /*0cc0*/  UMOV UR5, UR9 ;  /* 0x0000000900057c82 */ /* 0x000fe20008000000 */
[----:B------:R-:W-:-:S02]  /*0cd0*/  UMOV UR6, UR10 ;  /* 0x0000000a00067c82 */ /* 0x000fc40008000000 */
[----:B-1----:R-:W-:Y:S01]  /*0ce0*/  IMAD.U32 R0, RZ, RZ, UR32 ;  /* 0x00000020ff007e24 */ /* 0x002fe2000f8e00ff */
[----:B------:R3:W-:Y:S01]  /*0cf0*/  @P1 SYNCS.ARRIVE.TRANS64 RZ, [UR9], R2 ;  /* 0x00000002ffff19a7 */ /* 0x0007e20008000009 */
[----:B------:R3:W-:Y:S01]  /*0d00*/  UTMALDG.2D.MULTICAST [UR8], [UR40], UR35, desc[URZ] ;  /* 0x0000ff08280073b4 */ /* 0x0007e20008009823 */
[----:B------:R-:W-:-:S04]  /*0d10*/  UIADD3 UR36, UPT, UPT, UR36, 0x1, URZ ;  /* 0x0000000124247890 */ /* 0x000fc8000fffe0ff */
[----:B------:R-:W-:Y:S01]  /*0d20*/  UISETP.NE.AND UP0, UPT, UR36, 0x40, UPT ;  /* 0x000000402400788c */ /* 0x000fe2000bf05270 */
[----:B------:R3:W-:Y:S01]  /*0d30*/  UTMALDG.2D.MULTICAST [UR4], [UR38], UR34, desc[URZ] ;  /* 0x0000ff04260073b4 */ /* 0x0007e20008009822 */
[----:B------:R3:W4:Y:S07]  /*0d40*/  @!P0 SYNCS.PHASECHK.TRANS64.TRYWAIT P2, [UR33+0x18], R0 ;  /* 0x00001800ff0085a7 */ /* 0x00072e0008041121 */
[----:B------:R-:W-:Y:S05]  /*0d50*/  BRA.U UP0, `(.L_x_19) ;  /* 0xfffffffd00787547 */ /* 0x000fea000b83ffff */
[----:B---3--:R-:W1:Y:S01]  /*0d60*/  LDCU.64 UR4, c[0x0][0x5c0] ;  /* 0x0000b800ff0477ac */ /* 0x008e620008000a00 */
[----:B------:R-:W-:-:S04]  /*0d70*/  ULEA.HI.SX32 UR28, UR22, UR28, 0x1e ;  /* 0x0000001c161c7291 */ /* 0x000fc8000f8ff2ff */
[----:B------:R-:W-:Y:S02]  /*0d80*/  UISETP.GE.AND UP0, UPT, UR28, 0x80, UPT ;  /* 0x000000801c00788c */ /* 0x000fe4000bf06270 */
[----:B-1----:R-:W-:Y:S01]  /*0d90*/  UIMAD.WIDE.U32 UR6, UR28, UR5, URZ ;  /* 0x000000051c0672a5 */ /* 0x002fe2000f8e00ff */
[----:B------:R-:W1:Y:S03]  /*0da0*/  LDCU UR5, c[0x0][0x5d0] ;  /* 0x0000ba00ff0577ac */ /* 0x000e660008000800 */
[----:B------:R-:W-:-:S04]  /*0db0*/  UIADD3 UR6, UPT, UPT, UR28, -UR7, URZ ;  /* 0x800000071c067290 */ /* 0x000fc8000fffe0ff */
[----:B------:R-:W-:-:S04]  /*0dc0*/  USHF.R.U32.HI UR6, URZ, UR20, UR6 ;  /* 0x00000014ff067299 */ /* 0x000fc80008011606 */
[----:B------:R-:W-:-:S04]  /*0dd0*/  UIADD3 UR7, UPT, UPT, UR7, UR6, URZ ;  /* 0x0000000607077290 */ /* 0x000fc8000fffe0ff */
[----:B------:R-:W-:-:S04]  /*0de0*/  USHF.R.U32.HI UR7, URZ, UR19, UR7 ;  /* 0x00000013ff077299 */ /* 0x000fc80008011607 */
[----:B------:R-:W-:-:S04]  /*0df0*/  UIADD3 UR7, UPT, UPT, -UR7, URZ, URZ ;  /* 0x000000ff07077290 */ /* 0x000fc8000fffe1ff */
[----:B------:R-:W-:-:S04]  /*0e00*/  UIMAD UR7, UR4, UR7, UR28 ;  /* 0x00000007040772a4 */ /* 0x000fc8000f8e021c */
[----:B-1----:R-:W-:Y:S01]  /*0e10*/  UIMAD.WIDE.U32 UR8, UR7, UR5, URZ ;  /* 0x00000005070872a5 */ /* 0x002fe2000f8e00ff */
[----:B------:R-:W1:Y:S03]  /*0e20*/  LDCU.64 UR4, c[0x0][0x5d8] ;  /* 0x0000bb00ff0477ac */ /* 0x000e660008000a00 */
[----:B------:R-:W-:-:S04]  /*0e30*/  UIADD3 UR6, UPT, UPT, UR7, -UR9, URZ ;  /* 0x8000000907067290 */ /* 0x000fc8000fffe0ff */
[----:B------:R-:W-:-:S04]  /*0e40*/  USHF.R.U32.HI UR6, URZ, UR18, UR6 ;  /* 0x00000012ff067299 */ /* 0x000fc80008011606 */
[----:B------:R-:W-:-:S04]  /*0e50*/  UIADD3 UR6, UPT, UPT, UR9, UR6, URZ ;  /* 0x0000000609067290 */ /* 0x000fc8000fffe0ff */
[----:B------:R-:W-:-:S04]  /*0e60*/  USHF.R.U32.HI UR6, URZ, UR17, UR6 ;  /* 0x00000011ff067299 */ /* 0x000fc80008011606 */
[----:B-1----:R-:W-:Y:S01]  /*0e70*/  UIMAD.WIDE.U32 UR8, UR6, UR5, URZ ;  /* 0x00000005060872a5 */ /* 0x002fe2000f8e00ff */
[----:B------:R-:W1:Y:S03]  /*0e80*/  LDCU UR5, c[0x0][0x5cc] ;  /* 0x0000b980ff0577ac */ /* 0x000e660008000800 */
[----:B------:R-:W-:-:S04]  /*0e90*/  UIADD3 UR8, UPT, UPT, UR6, -UR9, URZ ;  /* 0x8000000906087290 */ /* 0x000fc8000fffe0ff */
[----:B------:R-:W-:-:S04]  /*0ea0*/  USHF.R.U32.HI UR8, URZ, UR16, UR8 ;  /* 0x00000010ff087299 */ /* 0x000fc80008011608 */
[----:B------:R-:W-:Y:S02]  /*0eb0*/  UIADD3 UR8, UPT, UPT, UR9, UR8, URZ ;  /* 0x0000000809087290 */ /* 0x000fe4000fffe0ff */
[----:B------:R-:W-:Y:S02]  /*0ec0*/  UIADD3 UR9, UPT, UPT, -UR6, URZ, URZ ;  /* 0x000000ff06097290 */ /* 0x000fe4000fffe1ff */
[----:B------:R-:W-:Y:S02]  /*0ed0*/  USHF.R.U32.HI UR8, URZ, UR15, UR8 ;  /* 0x0000000fff087299 */ /* 0x000fe40008011608 */
[----:B-1----:R-:W-:Y:S02]  /*0ee0*/  UIMAD UR5, UR5, UR9, UR7 ;  /* 0x00000009050572a4 */ /* 0x002fe4000f8e0207 */
[----:B------:R-:W-:-:S04]  /*0ef0*/  UIADD3 UR8, UPT, UPT, -UR8, URZ, URZ ;  /* 0x000000ff08087290 */ /* 0x000fc8000fffe1ff */
[----:B------:R-:W-:Y:S01]  /*0f00*/  UIMAD UR4, UR4, UR8, UR6 ;  /* 0x00000008040472a4 */ /* 0x000fe2000f8e0206 */
[----:B------:R-:W-:Y:S11]  /*0f10*/  BRA.U !UP0, `(.L_x_20) ;  /* 0xfffffff908c87547 */ /* 0x000ff6000b83ffff */
.L_x_16:
[----:B------:R-:W5:Y:S01]  /*0f20*/  S2UR UR7, SR_CgaCtaId ;  /* 0x00000000000779c3 */ /* 0x000f620000008800 */
[----:B------:R-:W-:Y:S02]  /*0f30*/  UISETP.NE.AND UP0, UPT, UR26, 0x2, UPT ;  /* 0x000000021a00788c */ /* 0x000fe4000bf05270 */
[----:B-1----:R-:W-:Y:S01]  /*0f40*/  UIADD3 UR4, UPT, UPT, UR26, 0x2, URZ ;  /* 0x000000021a047890 */ /* 0x002fe2000fffe0ff */
[----:B------:R-:W-:-:S03]  /*0f50*/  UMOV UR5, 0x400 ;  /* 0x0000040000057882 */ /* 0x000fc60000000000 */
[----:B------:R-:W-:-:S04]  /*0f60*/  USEL UR4, UR4, 0x1, UP0 ;  /* 0x0000000104047887 */ /* 0x000fc80008000000 */
[----:B------:R-:W-:-:S04]  /*0f70*/  UISETP.NE.AND UP0, UPT, UR4, 0x3, UPT ;  /* 0x000000030400788c */ /* 0x000fc8000bf05270 */
[----:B------:R-:W-:Y:S02]  /*0f80*/  UISETP.EQ.XOR UP1, UPT, UR26, 0x2, !UP0 ;  /* 0x000000021a00788c */ /* 0x000fe4000c722a70 */
[----:B------:R-:W-:Y:S02]  /*0f90*/  USEL UR4, UR4, URZ, UP0 ;  /* 0x000000ff04047287 */ /* 0x000fe40008000000 */
[----:B------:R-:W-:-:S04]  /*0fa0*/  USEL UR6, URZ, 0x1, !UP1 ;  /* 0x00000001ff067887 */ /* 0x000fc8000c800000 */
[----:B------:R-:W-:Y:S02]  /*0fb0*/  ULOP3.LUT UR6, UR27, UR6, URZ, 0x3c, !UPT ;  /* 0x000000061b067292 */ /* 0x000fe4000f8e3cff */
[----:B-----5:R-:W-:Y:S02]  /*0fc0*/  ULEA UR5, UR7, UR5, 0x18 ;  /* 0x0000000507057291 */ /* 0x020fe4000f8ec0ff */
[----:B------:R-:W-:Y:S02]  /*0fd0*/  USHF.L.U32 UR6, UR6, 0x1f, URZ ;  /* 0x0000001f06067899 */ /* 0x000fe400080006ff */
[----:B------:R-:W-:-:S04]  /*0fe0*/  ULEA UR4, UR4, UR5, 0x3 ;  /* 0x0000000504047291 */ /* 0x000fc8000f8e18ff */
[----:B------:R-:W-:-:S05]  /*0ff0*/  MOV R0, UR6 ;  /* 0x0000000600007c02 */ /* 0x000fca0008000f00 */
[----:B------:R-:W1:Y:S02]  /*1000*/  SYNCS.PHASECHK.TRANS64.TRYWAIT P0, [UR4+0x18], R0 ;  /* 0x00001800ff0075a7 */ /* 0x000e640008001104 */
[----:B-1----:R-:W-:Y:S05]  /*1010*/  @!P0 BRA `(.L_x_21) ;  /* 0x0000003000088947 */ /* 0x002fea0003800000 */
.L_x_47:
[----:B------:R-:W-:-:S13]  /*1020*/  ELECT P0, URZ, PT ;  /* 0x0000000000ff782f */ /* 0x000fda0003800000 */
[----:B-1----:R-:W-:-:S04]  /*1030*/  @P0 MOV R0, 0xc000 ;  /* 0x0000c00000000802 */ /* 0x002fc80000000f00 */
[----:B------:R1:W-:Y:S03]  /*1040*/  @P0 SYNCS.ARRIVE.TRANS64 RZ, [UR4], R0 ;  /* 0x00000000ffff09a7 */ /* 0x0003e60008000004 */
.L_x_15:
[----:B------:R-:W-:-:S09]  /*1050*/  UISETP.NE.AND UP0, UPT, UR21, 0x4, UPT ;  /* 0x000000041500788c */ /* 0x000fd2000bf05270 */
[----:B------:R-:W-:Y:S05]  /*1060*/  BRA.U UP0, `(.L_x_22) ;  /* 0x0000000900087547 */ /* 0x000fea000b800000 */
[----:B------:R-:W5:Y:S08]  /*1070*/  S2UR UR14, SR_CTAID.Z ;  /* 0x00000000000e79c3 */ /* 0x000f700000002700 */
[----:B------:R-:W-:Y:S01]  /*1080*/  BAR.SYNC.DEFER_BLOCKING 0x2, 0xa0 ;  /* 0x0082800000007b1d */ /* 0x000fe20000010000 */
[----:B------:R-:W-:Y:S01]  /*1090*/  HFMA2 R6, -RZ, RZ, 0, 5.9604644775390625e-08 ;  /* 0x00000001ff067431 */ /* 0x000fe200000001ff */
[----:B------:R-:W-:Y:S01]  /*10a0*/  MOV R5, 0x1 ;  /* 0x0000000100057802 */ /* 0x000fe20000000f00 */
[----:B-----5:R-:W-:-:S09]  /*10b0*/  UISETP.GT.U32.AND UP0, UPT, UR14, 0x7f, UPT ;  /* 0x0000007f0e00788c */ /* 0x020fd2000bf04070 */
[----:B------:R-:W-:Y:S05]  /*10c0*/  BRA.U UP0, `(.L_x_23) ;  /* 0x0000000500bc7547 */ /* 0x000fea000b800000 */
[----:B-1----:R-:W-:Y:S01]  /*10d0*/  UMOV UR4, 0x400 ;  /* 0x0000040000047882 */ /* 0x002fe20000000000 */
[----:B------:R-:W1:Y:S01]  /*10e0*/  LDCU UR9, c[0x0][0x374] ;  /* 0x00006e80ff0977ac */ /* 0x000e620008000800 */
[----:B------:R-:W-:Y:S01]  /*10f0*/  MOV R5, 0x1 ;  /* 0x0000000100057802 */ /* 0x000fe20000000f00 */
[----:B------:R-:W-:Y:S01]  /*1100*/  ULEA UR4, UR7, UR4, 0x18 ;  /* 0x0000000407047291 */ /* 0x000fe2000f8ec0ff */
[----:B------:R-:W1:Y:S01]  /*1110*/  LDCU UR8, c[0x0][0x370] ;  /* 0x00006e00ff0877ac */ /* 0x000e620008000800 */
[----:B------:R-:W5:Y:S07]  /*1120*/  LDCU UR5, c[0x0][0x378] ;  /* 0x00006f00ff0577ac */ /* 0x000f6e0008000800 */
[----:B------:R-:W4:Y:S01]  /*1130*/  LDS R0, [UR4+0x58] ;  /* 0x00005804ff007984 */ /* 0x000f220008000800 */
[----:B------:R-:W-:Y:S01]  /*1140*/  ULOP3.LUT UR7, UR7, 0x3, URZ, 0xc0, !UPT ;  /* 0x0000000307077892 */ /* 0x000fe2000f8ec0ff */
[----:B------:R-:W-:Y:S01]  /*1150*/  UMOV UR22, 0x1 ;  /* 0x0000000100167882 */ /* 0x000fe20000000000 */
[----:B------:R-:W-:-:S02]  /*1160*/  UMOV UR6, 0x8402010 ;  /* 0x0840201000067882 */ /* 0x000fc40000000000 */
[----:B------:R-:W-:Y:S02]  /*1170*/  USHF.L.U32 UR22, UR22, UR7, URZ ;  /* 0x0000000716167299 */ /* 0x000fe400080006ff */
[----:B------:R-:W-:Y:S02]  /*1180*/  USEL UR45, UR6, 0x8400010, !UP5 ;  /* 0x08400010062d7887 */ /* 0x000fe4000e800000 */
[----:B------:R-:W-:Y:S02]  /*1190*/  UIADD3 UR7, UPT, UPT, UR4, 0xc400, URZ ;  /* 0x0000c40004077890 */ /* 0x000fe4000fffe0ff */
[----:B------:R-:W-:Y:S02]  /*11a0*/  UIADD3 UR6, UPT, UPT, UR4, 0x18400, URZ ;  /* 0x0001840004067890 */ /* 0x000fe4000fffe0ff */
[----:B-1----:R-:W-:Y:S02]  /*11b0*/  UIMAD UR8, UR9, UR8, URZ ;  /* 0x00000008090872a4 */ /* 0x002fe4000f8e02ff */
[----:B------:R-:W-:-:S02]  /*11c0*/  USEL UR44, URZ, 0x4000, UP6 ;  /* 0x00004000ff2c7887 */ /* 0x000fc4000b000000 */
[----:B------:R-:W-:Y:S02]  /*11d0*/  USHF.R.U32.HI UR7, URZ, 0x4, UR7 ;  /* 0x00000004ff077899 */ /* 0x000fe40008011607 */
[----:B------:R-:W-:Y:S02]  /*11e0*/  USHF.R.U32.HI UR6, URZ, 0x4, UR6 ;  /* 0x00000004ff067899 */ /* 0x000fe40008011606 */
[----:B-----5:R-:W-:Y:S02]  /*11f0*/  UIMAD UR5, UR8, UR5, URZ ;  /* 0x00000005080572a4 */ /* 0x020fe4000f8e02ff */
[----:B------:R-:W-:Y:S02]  /*1200*/  UIADD3 UR45, UPT, UPT, UR44, UR45, URZ ;  /* 0x0000002d2c2d7290 */ /* 0x000fe4000fffe0ff */
[----:B------:R-:W-:Y:S02]  /*1210*/  ULOP3.LUT UR10, UR7, 0x3fc0, URZ, 0xc0, !UPT ;  /* 0x00003fc0070a7892 */ /* 0x000fe4000f8ec0ff */
[----:B------:R-:W-:-:S02]  /*1220*/  ULOP3.LUT UR11, UR6, 0x3fc0, URZ, 0xc0, !UPT ;  /* 0x00003fc0060b7892 */ /* 0x000fc4000f8ec0ff */
[----:B------:R-:W-:Y:S02]  /*1230*/  USHF.R.S32.HI UR33, URZ, 0x1f, UR5 ;  /* 0x0000001fff217899 */ /* 0x000fe40008011405 */
[----:B------:R-:W-:Y:S02]  /*1240*/  ULOP3.LUT UR24, UR13, 0xffff, UR24, 0xc8, !UPT ;  /* 0x0000ffff0d187892 */ /* 0x000fe4000f8ec818 */
[----:B------:R-:W-:Y:S02]  /*1250*/  ULOP3.LUT UR22, UR22, 0xffff, URZ, 0xc0, !UPT ;  /* 0x0000ffff16167892 */ /* 0x000fe4000f8ec0ff */
[----:B------:R-:W-:Y:S02]  /*1260*/  ULOP3.LUT UR10, UR10, 0x10000, URZ, 0xfc, !UPT ;  /* 0x000100000a0a7892 */ /* 0x000fe4000f8efcff */
[----:B------:R-:W-:Y:S02]  /*1270*/  ULOP3.LUT UR11, UR11, 0x10000, URZ, 0xfc, !UPT ;  /* 0x000100000b0b7892 */ /* 0x000fe4000f8efcff */
[----:B------:R-:W-:Y:S01]  /*1280*/  ULEA.HI UR33, UR33, UR5, URZ, 0x2 ;  /* 0x0000000521217291 */ /* 0x000fe2000f8f10ff */
[----:B----4-:R-:W-:Y:S01]  /*1290*/  R2UR UR34, R0 ;  /* 0x00000000002272ca */ /* 0x010fe200000e0000 */
[----:B------:R-:W-:Y:S01]  /*12a0*/  UMOV UR32, URZ ;  /* 0x000000ff00207c82 */ /* 0x000fe20008000000 */
[----:B------:R-:W-:Y:S01]  /*12b0*/  UMOV UR31, URZ ;  /* 0x000000ff001f7c82 */ /* 0x000fe20008000000 */
[----:B------:R-:W-:Y:S01]  /*12c0*/  UMOV UR29, URZ ;  /* 0x000000ff001d7c82 */ /* 0x000fe20008000000 */
[----:B------:R-:W-:Y:S01]  /*12d0*/  UMOV UR44, URZ ;  /* 0x000000ff002c7c82 */ /* 0x000fe20008000000 */
[----:B------:R-:W-:Y:S01]  /*12e0*/  UMOV UR40, URZ ;  /* 0x000000ff00287c82 */ /* 0x000fe20008000000 */
[----:B------:R-:W-:Y:S01]  /*12f0*/  UMOV UR41, UR45 ;  /* 0x0000002d00297c82 */ /* 0x000fe20008000000 */
[----:B------:R-:W-:Y:S01]  /*1300*/  UMOV UR38, URZ ;  /* 0x000000ff00267c82 */ /* 0x000fe20008000000 */
[----:B------:R-:W-:Y:S01]  /*1310*/  UMOV UR39, UR45 ;  /* 0x0000002d00277c82 */ /* 0x000fe20008000000 */
[----:B------:R-:W-:Y:S01]  /*1320*/  UMOV UR36, URZ ;  /* 0x000000ff00247c82 */ /* 0x000fe20008000000 */
[----:B------:R-:W-:-:S05]  /*1330*/  UMOV UR37, UR45 ;  /* 0x0000002d00257c82 */ /* 0x000fca0008000000 */
.L_x_28:
[----:B------:R-:W-:Y:S01]  /*1340*/  USHF.L.U32 UR5, UR31, 0x1f, URZ ;  /* 0x0000001f1f057899 */ /* 0x000fe200080006ff */
[----:B------:R-:W-:Y:S01]  /*1350*/  SHF.L.U32 R2, R5, 0x1f, RZ ;  /* 0x0000001f05027819 */ /* 0x000fe200000006ff */
[----:B------:R-:W-:Y:S02]  /*1360*/  ULEA UR6, UR29, UR4, 0x3 ;  /* 0x000000041d067291 */ /* 0x000fe4000f8e18ff */
[----:B-1----:R-:W-:Y:S02]  /*1370*/  ULEA UR7, UR32, UR4, 0x3 ;  /* 0x0000000420077291 */ /* 0x002fe4000f8e18ff */
[----:B----4-:R-:W-:Y:S01]  /*1380*/  MOV R0, UR5 ;  /* 0x0000000500007c02 */ /* 0x010fe20008000f00 */
[----:B------:R-:W-:Y:S02]  /*1390*/  ULEA UR9, UR32, UR34, 0x8 ;  /* 0x0000002220097291 */ /* 0x000fe4000f8e40ff */
[----:B------:R-:W-:Y:S02]  /*13a0*/  ULEA.HI.SX32 UR14, UR33, UR14, 0x1e ;  /* 0x0000000e210e7291 */ /* 0x000fe4000f8ff2ff */
[----:B-----5:R1:W4:Y:S01]  /*13b0*/  SYNCS.PHASECHK.TRANS64.TRYWAIT P1, [UR6], R0 ;  /* 0x00000000ff0075a7 */ /* 0x0203220008021106 */
[----:B------:R-:W-:Y:S01]  /*13c0*/  UPLOP3.LUT UP2, UPT, UPT, UPT, UPT, 0x40, 0x4 ;  /* 0x000000000004789c */ /* 0x000fe20003f4e870 */
[----:B------:R-:W5:Y:S02]  /*13d0*/  SYNCS.PHASECHK.TRANS64.TRYWAIT P0, [UR7+0x40], R2 ;  /* 0x00004002ff0075a7 */ /* 0x000f640008001107 */
[----:B-1--45:R-:W-:Y:S08]  /*13e0*/  @!P0 BRA `(.L_x_24) ;  /* 0x0000002c00348947 */ /* 0x032ff00003800000 */
.L_x_49:
[----:B------:R-:W-:-:S05]  /*13f0*/  UMOV UR27, URZ ;  /* 0x000000ff001b7c82 */ /* 0x000fca0008000000 */
.L_x_27:
[----:B------:R-:W-:Y:S02]  /*1400*/  UIADD3 UR13, UPT, UPT, UR29, 0x1, URZ ;  /* 0x000000011d0d7890 */ /* 0x000fe4000fffe0ff */
[----:B------:R-:W-:Y:S02]  /*1410*/  UISETP.GT.U32.AND UP0, UPT, UR27, 0x3e, UPT ;  /* 0x0000003e1b00788c */ /* 0x000fe4000bf04070 */
[----:B----4-:R-:W-:Y:S02]  /*1420*/  ULEA UR48, UR29, UR11, 0xb ;  /* 0x0000000b1d307291 */ /* 0x010fe4000f8e58ff */
[----:B------:R-:W-:Y:S02]  /*1430*/  ULEA UR46, UR29, UR10, 0xa ;  /* 0x0000000a1d2e7291 */ /* 0x000fe4000f8e50ff */
[----:B------:R-:W-:Y:S01]  /*1440*/  ULEA UR5, UR29, UR4, 0x3 ;  /* 0x000000041d057291 */ /* 0x000fe2000f8e18ff */
[----:B------:R-:W-:Y:S01]  /*1450*/  PLOP3.LUT P0, PT, PT, PT, UP0, 0x80, 0x8 ;  /* 0x000000000008781c */ /* 0x000fe20003f0f008 */
[----:B------:R-:W-:Y:S02]  /*1460*/  UISETP.NE.AND UP1, UPT, UR13, 0x3, UPT ;  /* 0x000000030d00788c */ /* 0x000fe4000bf25270 */
[----:B------:R-:W-:Y:S02]  /*1470*/  UIADD3 UR42, UPT, UPT, UR48, 0x2, URZ ;  /* 0x00000002302a7890 */ /* 0x000fe4000fffe0ff */
[----:B------:R-:W-:Y:S02]  /*1480*/  UIADD3 UR30, UPT, UPT, UR46, 0x2, URZ ;  /* 0x000000022e1e7890 */ /* 0x000fe4000fffe0ff */
[----:B------:R-:W-:Y:S02]  /*1490*/  UIADD3 UR28, UPT, UPT, UR48, 0x4, URZ ;  /* 0x00000004301c7890 */ /* 0x000fe4000fffe0ff */
[----:B------:R-:W-:Y:S02]  /*14a0*/  UIADD3 UR26, UPT, UPT, UR46, 0x4, URZ ;  /* 0x000000042e1a7890 */ /* 0x000fe4000fffe0ff */
[----:B------:R-:W-:Y:S02]  /*14b0*/  UIADD3 UR6, UPT, UPT, UR48, 0x6, URZ ;  /* 0x0000000630067890 */ /* 0x000fe4000fffe0ff */
[----:B------:R-:W-:Y:S02]  /*14c0*/  UIADD3 UR8, UPT, UPT, UR46, 0x6, URZ ;  /* 0x000000062e087890 */ /* 0x000fe4000fffe0ff */
[----:B------:R-:W-:Y:S02]  /*14d0*/  UIADD3 UR25, UPT, UPT, UR5, 0x18, URZ ;  /* 0x0000001805197890 */ /* 0x000fe4000fffe0ff */
[----:B------:R-:W-:Y:S02]  /*14e0*/  USEL UR23, URZ, 0x1, UP1 ;  /* 0x00000001ff177887 */ /* 0x000fe40008800000 */
[----:B------:R-:W-:Y:S01]  /*14f0*/  USEL UR29, UR13, URZ, UP1 ;  /* 0x000000ff0d1d7287 */ /* 0x000fe20008800000 */
[----:B------:R-:W-:Y:S01]  /*1500*/  UMOV UR49, 0x40004040 ;  /* 0x4000404000317882 */ /* 0x000fe20000000000 */
[----:B------:R-:W-:Y:S01]  /*1510*/  UMOV UR47, 0x40004040 ;  /* 0x40004040002f7882 */ /* 0x000fe20000000000 */
[----:B------:R-:W-:Y:S01]  /*1520*/  UMOV UR43, 0x40004040 ;  /* 0x40004040002b7882 */ /* 0x000fe20000000000 */
[----:B-----5:R-:W-:Y:S08]  /*1530*/  @P1 BRA `(.L_x_25) ;  /* 0x0000000000101947 */ /* 0x020ff00003800000 */
[----:B------:R-:W-:Y:S06]  /*1540*/  USHF.L.U32 UR13, UR31, 0x1f, URZ ;  /* 0x0000001f1f0d7899 */ /* 0x000fec00080006ff */
[----:B-1----:R-:W-:Y:S04]  /*1550*/  MOV R0, UR13 ;  /* 0x0000000d00007c02 */ /* 0x002fe80008000f00 */
[----:B------:R-:W1:Y:S02]  /*1560*/  SYNCS.PHASECHK.TRANS64.TRYWAIT P1, [UR5], R0 ;  /* 0x00000000ff0075a7 */ /* 0x000e640008021105 */
[----:B-1----:R-:W-:Y:S05]  /*1570*/  @!P1 BRA `(.L_x_26) ;  /* 0x0000002800f09947 */ /* 0x002fea0003800000 */
.L_x_25:
[----:B------:R-:W-:Y:S01]  /*1580*/  ULOP3.LUT UR31, UR31, UR23, URZ, 0x3c, !UPT ;  /* 0x000000171f1f7292 */ /* 0x000fe2000f8e3cff */
[----:B------:R-:W-:Y:S01]  /*1590*/  PLOP3.LUT P1, PT, PT, PT, PT, 0x80, 0x8 ;  /* 0x000000000008781c */ /* 0x000fe20003f2f070 */
[----:B------:R-:W-:Y:S01]  /*15a0*/  UIADD3 UR27, UPT, UPT, UR27, 0x1, URZ ;  /* 0x000000011b1b7890 */ /* 0x000fe2000fffe0ff */
[----:B------:R4:W-:Y:S01]  /*15b0*/  UTCHMMA gdesc[UR46], gdesc[UR48], tmem[UR9], tmem[UR44], idesc[UR45], UP2 ;  /* 0x00ff2c302e0075ea */ /* 0x0009e20009000009 */
[----:B------:R-:W-:Y:S02]  /*15c0*/  @!UP0 USHF.L.U32 UR5, UR31, 0x1f, URZ ;  /* 0x0000001f1f058899 */ /* 0x000fe400080006ff */
[----:B------:R-:W-:Y:S01]  /*15d0*/  UPLOP3.LUT UP2, UPT, UPT, UPT, UPT, 0x80, 0x8 ;  /* 0x000000000008789c */ /* 0x000fe20003f4f070 */
[----:B------:R-:W-:Y:S01]  /*15e0*/  UMOV UR56, UR6 ;  /* 0x0000000600387c82 */ /* 0x000fe20008000000 */
[----:B------:R-:W-:Y:S02]  /*15f0*/  @!UP0 ULEA UR6, UR29, UR4, 0x3 ;  /* 0x000000041d068291 */ /* 0x000fe4000f8e18ff */
[----:B-1----:R-:W-:Y:S01]  /*1600*/  MOV R0, UR5 ;  /* 0x0000000500007c02 */ /* 0x002fe20008000f00 */
[----:B------:R-:W-:Y:S01]  /*1610*/  UMOV UR50, UR30 ;  /* 0x0000001e00327c82 */ /* 0x000fe20008000000 */
[----:B------:R-:W-:Y:S01]  /*1620*/  UMOV UR51, 0x40004040 ;  /* 0x4000404000337882 */ /* 0x000fe20000000000 */
[----:B------:R-:W-:Y:S01]  /*1630*/  UMOV UR52, UR28 ;  /* 0x0000001c00347c82 */ /* 0x000fe20008000000 */
[----:B------:R-:W-:Y:S01]  /*1640*/  UMOV UR53, 0x40004040 ;  /* 0x4000404000357882 */ /* 0x000fe20000000000 */
[----:B------:R-:W-:Y:S01]  /*1650*/  UMOV UR54, UR26 ;  /* 0x0000001a00367c82 */ /* 0x000fe20008000000 */
[----:B------:R-:W-:Y:S01]  /*1660*/  UMOV UR55, 0x40004040 ;  /* 0x4000404000377882 */ /* 0x000fe20000000000 */
[----:B------:R4:W-:Y:S01]  /*1670*/  UTCHMMA gdesc[UR50], gdesc[UR42], tmem[UR9], tmem[UR40], idesc[UR41], UPT ;  /* 0x00ff282a320075ea */ /* 0x0009e2000b800009 */
[----:B------:R-:W-:Y:S01]  /*1680*/  UMOV UR57, 0x40004040 ;  /* 0x4000404000397882 */ /* 0x000fe20000000000 */
[----:B------:R-:W-:Y:S01]  /*1690*/  UMOV UR58, UR8 ;  /* 0x00000008003a7c82 */ /* 0x000fe20008000000 */
[----:B------:R-:W-:Y:S01]  /*16a0*/  UMOV UR59, 0x40004040 ;  /* 0x40004040003b7882 */ /* 0x000fe20000000000 */
[----:B------:R4:W-:Y:S01]  /*16b0*/  UTCHMMA gdesc[UR54], gdesc[UR52], tmem[UR9], tmem[UR38], idesc[UR39], UPT ;  /* 0x00ff2634360075ea */ /* 0x0009e2000b800009 */
[----:B------:R4:W-:Y:S01]  /*16c0*/  UTCHMMA gdesc[UR58], gdesc[UR56], tmem[UR9], tmem[UR36], idesc[UR37], UPT ;  /* 0x00ff24383a0075ea */ /* 0x0009e2000b800009 */
[----:B------:R4:W-:Y:S01]  /*16d0*/  UTCBAR.MULTICAST [UR25], URZ, UR24 ;  /* 0x000000ff190073e9 */ /* 0x0009e20008000818 */
[----:B------:R4:W5:Y:S01]  /*16e0*/  @!P0 SYNCS.PHASECHK.TRANS64.TRYWAIT P1, [UR6], R0 ;  /* 0x00000000ff0085a7 */ /* 0x0009620008021106 */
[----:B------:R-:W-:Y:S09]  /*16f0*/  UISETP.NE.AND UP0, UPT, UR27, 0x40, UPT ;  /* 0x000000401b00788c */ /* 0x000ff2000bf05270 */
[----:B------:R-:W-:Y:S05]  /*1700*/  BRA.U UP0, `(.L_x_27) ;  /* 0xfffffffd003c7547 */ /* 0x000fea000b83ffff */
[----:B------:R-:W-:Y:S02]  /*1710*/  UIADD3 UR7, UPT, UPT, UR7, 0x30, URZ ;  /* 0x0000003007077890 */ /* 0x000fe4000fffe0ff */
[----:B------:R-:W-:-:S04]  /*1720*/  UIADD3 UR32, UPT, UPT, UR32, 0x1, URZ ;  /* 0x0000000120207890 */ /* 0x000fc8000fffe0ff */
[----:B------:R-:W-:-:S03]  /*1730*/  UISETP.NE.AND UP0, UPT, UR32, 0x2, UPT ;  /* 0x000000022000788c */ /* 0x000fc6000bf05270 */
[----:B------:R1:W-:Y:S01]  /*1740*/  UTCBAR.MULTICAST [UR7], URZ, UR22 ;  /* 0x000000ff070073e9 */ /* 0x0003e20008000816 */
[----:B------:R-:W-:Y:S02]  /*1750*/  USEL UR32, UR32, URZ, UP0 ;  /* 0x000000ff20207287 */ /* 0x000fe40008000000 */
[----:B------:R-:W-:Y:S02]  /*1760*/  USEL UR5, URZ, 0x1, UP0 ;  /* 0x00000001ff057887 */ /* 0x000fe40008000000 */
[----:B------:R-:W-:-:S04]  /*1770*/  UISETP.GE.AND UP0, UPT, UR14, 0x80, UPT ;  /* 0x000000800e00788c */ /* 0x000fc8000bf06270 */
[----:B------:R-:W-:-:S05]  /*1780*/  LOP3.LUT R5, R5, UR5, RZ, 0x3c, !PT ;  /* 0x0000000505057c12 */ /* 0x000fca000f8e3cff */
[----:B------:R-:W-:Y:S05]  /*1790*/  BRA.U !UP0, `(.L_x_28) ;  /* 0xfffffff908e87547 */ /* 0x000fea000b83ffff */
[----:B------:R-:W-:-:S06]  /*17a0*/  UIADD3 UR32, UPT, UPT, UR32, 0x1, URZ ;  /* 0x0000000120207890 */ /* 0x000fcc000fffe0ff */
[----:B------:R-:W-:Y:S02]  /*17b0*/  MOV R6, UR32 ;  /* 0x0000002000067c02 */ /* 0x000fe40008000f00 */
.L_x_23:
[----:B------:R-:W-:-:S09]  /*17c0*/  UISETP.NE.AND UP0, UPT, UR12, URZ, UPT ;  /* 0x000000ff0c00728c */ /* 0x000fd2000bf05270 */
[----:B------:R-:W-:Y:S05]  /*17d0*/  BRA.U UP0, `(.L_x_22) ;  /* 0x00000001002c7547 */ /* 0x000fea000b800000 */
[----:B-1--4-:R-:W1:Y:S01]  /*17e0*/  S2R R0, SR_CgaCtaId ;  /* 0x0000000000007919 */ /* 0x012e620000008800 */
[C---:B------:R-:W-:Y:S02]  /*17f0*/  ISETP.NE.AND P0, PT, R6.reuse, 0x2, PT ;  /* 0x000000020600780c */ /* 0x040fe40003f05270 */
[----:B------:R-:W-:Y:S02]  /*1800*/  MOV R2, 0x400 ;  /* 0x0000040000027802 */ /* 0x000fe40000000f00 */
[----:B------:R-:W-:Y:S02]  /*1810*/  SEL R4, RZ, 0x1, P0 ;  /* 0x00000001ff047807 */ /* 0x000fe40000000000 */
[----:B------:R-:W-:Y:S02]  /*1820*/  SEL R6, R6, RZ, P0 ;  /* 0x000000ff06067207 */ /* 0x000fe40000000000 */
[----:B------:R-:W-:-:S05]  /*1830*/  LOP3.LUT R4, R5, R4, RZ, 0x3c, !PT ;  /* 0x0000000405047212 */ /* 0x000fca00078e3cff */
[----:B------:R-:W-:Y:S01]  /*1840*/  IMAD.U32 R4, R4, -0x80000000, RZ ;  /* 0x8000000004047824 */ /* 0x000fe200078e00ff */
[----:B-1----:R-:W-:-:S05]  /*1850*/  LEA R0, R0, R2, 0x18 ;  /* 0x0000000200007211 */ /* 0x002fca00078ec0ff */
[----:B------:R-:W-:-:S04]  /*1860*/  IMAD R0, R6, 0x8, R0 ;  /* 0x0000000806007824 */ /* 0x000fc800078e0200 */
[----:B------:R-:W1:Y:S02]  /*1870*/  SYNCS.PHASECHK.TRANS64.TRYWAIT P0, [R0+URZ+0x40], R4 ;  /* 0x00004004000075a7 */ /* 0x000e6400080011ff */
[----:B-1----:R-:W-:Y:S05]  /*1880*/  @!P0 BRA `(.L_x_29) ;  /* 0x00000028004c8947 */ /* 0x002fea0003800000 */
.L_x_22:
[----:B------:R-:W-:-:S06]  /*1890*/  UISETP.GT.AND UP0, UPT, UR21, 0x3, UPT ;  /* 0x000000031500788c */ /* 0x000fcc000bf04270 */
[----:B------:R-:W-:-:S13]  /*18a0*/  PLOP3.LUT P0, PT, PT, PT, UP0, 0x80, 0x8 ;  /* 0x000000000008781c */ /* 0x000fda0003f0f008 */
[----:B-12345:R-:W-:Y:S05]  /*18b0*/  @P0 EXIT ;  /* 0x000000000000094d */ /* 0x03efea0003800000 */
[----:B------:R-:W-:-:S09]  /*18c0*/  UISETP.NE.AND UP0, UPT, UR21, URZ, UPT ;  /* 0x000000ff1500728c */ /* 0x000fd2000bf05270 */
[----:B------:R-:W-:Y:S05]  /*18d0*/  BRA.U UP0, `(.L_x_30) ;  /* 0x0000000100b87547 */ /* 0x000fea000b800000 */
[----:B------:R-:W1:Y:S01]  /*18e0*/  S2UR UR6, SR_CgaCtaId ;  /* 0x00000000000679c3 */ /* 0x000e620000008800 */
[----:B------:R-:W-:Y:S01]  /*18f0*/  NOP ;  /* 0x0000000000007918 */ /* 0x000fe20000000000 */
[----:B------:R-:W-:Y:S01]  /*1900*/  UMOV UR4, 0x40 ;  /* 0x0000004000047882 */ /* 0x000fe20000000000 */
[----:B------:R-:W-:Y:S01]  /*1910*/  UMOV UR5, 0x400 ;  /* 0x0000040000057882 */ /* 0x000fe20000000000 */
[----:B-1----:R-:W-:Y:S02]  /*1920*/  ULEA UR4, UR6, UR4, 0x18 ;  /* 0x0000000406047291 */ /* 0x002fe4000f8ec0ff */
[----:B------:R-:W-:-:S07]  /*1930*/  ULEA UR5, UR6, UR5, 0x18 ;  /* 0x0000000506057291 */ /* 0x000fce000f8ec0ff */
[----:B------:R-:W1:Y:S02]  /*1940*/  LDS.U8 R0, [UR4] ;  /* 0x00000004ff007984 */ /* 0x000e640008000000 */
[----:B-1----:R-:W-:-:S13]  /*1950*/  ISETP.NE.AND P0, PT, R0, RZ, PT ;  /* 0x000000ff0000720c */ /* 0x002fda0003f05270 */
[----:B------:R-:W-:Y:S05]  /*1960*/  @P0 BRA `(.L_x_31) ;  /* 0x00000000007c0947 */ /* 0x000fea0003800000 */
[----:B------:R-:W-:-:S13]  /*1970*/  ELECT P0, URZ, PT ;  /* 0x0000000000ff782f */ /* 0x000fda0003800000 */
[----:B------:R-:W-:Y:S05]  /*1980*/  @!P0 BRA `(.L_x_32) ;  /* 0x0000000000848947 */ /* 0x000fea0003800000 */
[----:B------:R-:W-:Y:S01]  /*1990*/  UMOV UR4, 0x10 ;  /* 0x0000001000047882 */ /* 0x000fe20000000000 */
[----:B------:R-:W-:-:S04]  /*19a0*/  IMAD.MOV.U32 R2, RZ, RZ, 0xffff ;  /* 0x0000ffffff027424 */ /* 0x000fc800078e00ff */
[----:B------:R-:W-:Y:S04]  /*19b0*/  DEPBAR.LE SB1, 0x36 ;  /* 0x00009d800000791a */ /* 0x000fe80000000000 */
[----:B------:R-:W1:Y:S02]  /*19c0*/  UTCATOMSWS.FIND_AND_SET.ALIGN UP0, UR4, UR4 ;  /* 0x00000004000475e3 */ /* 0x000e640008000800 */
[----:B-1----:R-:W-:Y:S01]  /*19d0*/  PLOP3.LUT P0, PT, PT, PT, UP0, 0x80, 0x8 ;  /* 0x000000000008781c */ /* 0x002fe20003f0f008 */
[----:B------:R-:W-:-:S03]  /*19e0*/  IMAD.U32 R5, RZ, RZ, UR4 ;  /* 0x00000004ff057e24 */ /* 0x000fc6000f8e00ff */
[----:B------:R-:W-:-:S04]  /*19f0*/  SEL R0, RZ, 0xffffffff, !P0 ;  /* 0xffffffffff007807 */ /* 0x000fc80004000000 */
[----:B------:R-:W-:Y:S01]  /*1a00*/  ISETP.NE.AND P0, PT, R0, RZ, PT ;  /* 0x000000ff0000720c */ /* 0x000fe20003f05270 */
[----:B------:R-:W-:-:S12]  /*1a10*/  IMAD.MOV.U32 R0, RZ, RZ, 0x1 ;  /* 0x00000001ff007424 */ /* 0x000fd800078e00ff */
[----:B------:R-:W-:Y:S05]  /*1a20*/  @P0 BRA `(.L_x_33) ;  /* 0x0000000000240947 */ /* 0x000fea0003800000 */
.L_x_34:
[----:B------:R-:W-:Y:S05]  /*1a30*/  NANOSLEEP 0x64 ;  /* 0x000000640000795d */ /* 0x000fea0003800000 */
[----:B------:R-:W-:-:S05]  /*1a40*/  UMOV UR4, 0x10 ;  /* 0x0000001000047882 */ /* 0x000fca0000000000 */
[----:B------:R-:W-:Y:S04]  /*1a50*/  DEPBAR.LE SB1, 0x36 ;  /* 0x00009d800000791a */ /* 0x000fe80000000000 */
[----:B------:R-:W1:Y:S02]  /*1a60*/  UTCATOMSWS.FIND_AND_SET.ALIGN UP0, UR4, UR4 ;  /* 0x00000004000475e3 */ /* 0x000e640008000800 */
[----:B-1----:R-:W-:Y:S01]  /*1a70*/  PLOP3.LUT P0, PT, PT, PT, UP0, 0x80, 0x8 ;  /* 0x000000000008781c */ /* 0x002fe20003f0f008 */
[----:B------:R-:W-:-:S03]  /*1a80*/  IMAD.U32 R5, RZ, RZ, UR4 ;  /* 0x00000004ff057e24 */ /* 0x000fc6000f8e00ff */
[----:B------:R-:W-:-:S04]  /*1a90*/  SEL R4, RZ, 0xffffffff, !P0 ;  /* 0xffffffffff047807 */ /* 0x000fc80004000000 */
[----:B------:R-:W-:-:S13]  /*1aa0*/  ISETP.NE.AND P0, PT, R4, RZ, PT ;  /* 0x000000ff0400720c */ /* 0x000fda0003f05270 */
[----:B------:R-:W-:Y:S05]  /*1ab0*/  @!P0 BRA `(.L_x_34) ;  /* 0xfffffffc00dc8947 */ /* 0x000fea000383ffff */
.L_x_33:
[C---:B------:R-:W-:Y:S01]  /*1ac0*/  VIADD R4, R5.reuse, 0x10 ;  /* 0x0000001005047836 */ /* 0x040fe20000000000 */
[----:B------:R-:W-:Y:S01]  /*1ad0*/  UMOV UR4, 0x50 ;  /* 0x0000005000047882 */ /* 0x000fe20000000000 */
[----:B------:R-:W-:Y:S01]  /*1ae0*/  SHF.L.U32 R2, R2, R5, RZ ;  /* 0x0000000502027219 */ /* 0x000fe200000006ff */
[----:B------:R-:W-:Y:S01]  /*1af0*/  ULEA UR4, UR6, UR4, 0x18 ;  /* 0x0000000406047291 */ /* 0x000fe2000f8ec0ff */
[----:B------:R-:W-:Y:S01]  /*1b00*/  IMAD.SHL.U32 R5, R5, 0x20, RZ ;  /* 0x0000002005057824 */ /* 0x000fe200078e00ff */
[----:B------:R-:W-:-:S04]  /*1b10*/  SHF.L.U32 R0, R0, R4, RZ ;  /* 0x0000000400007219 */ /* 0x000fc800000006ff */
[----:B------:R-:W-:-:S05]  /*1b20*/  LOP3.LUT R0, R0, R2, RZ, 0xfc, !PT ;  /* 0x0000000200007212 */ /* 0x000fca00078efcff */
[----:B------:R1:W-:Y:S04]  /*1b30*/  ATOMS.OR RZ, [UR4], R0 ;  /* 0x00000000ffff798c */ /* 0x0003e8000b000004 */
[----:B------:R1:W-:Y:S01]  /*1b40*/  STS [UR5+0x58], R5 ;  /* 0x00005805ff007988 */ /* 0x0003e20008000805 */
[----:B------:R-:W-:Y:S05]  /*1b50*/  BRA `(.L_x_32) ;  /* 0x0000000000107947 */ /* 0x000fea0003800000 */
.L_x_31:
[----:B------:R-:W-:Y:S02]  /*1b60*/  MOV R0, 0xffffffff ;  /* 0xffffffff00007802 */ /* 0x000fe40000000f00 */
[----:B------:R-:W-:-:S03]  /*1b70*/  MOV R4, 0x1ba0 ;  /* 0x00001ba000047802 */ /* 0x000fc60000000f00 */
[----:B------:R1:W-:Y:S04]  /*1b80*/  STS [UR5+0x58], R0 ;  /* 0x00005800ff007988 */ /* 0x0003e80008000805 */
[----:B-1----:R-:W-:Y:S05]  /*1b90*/  CALL.REL.NOINC `($__internal_1_$__cuda_sm10x_tcgen05_guardrail_trap_phase_invalid_during_alloc) ;  /* 0x0000002400c87944 */ /* 0x002fea0003c00000 */
.L_x_32:
[----:B------:R-:W-:Y:S05]  /*1ba0*/  WARPSYNC.ALL ;  /* 0x0000000000007948 */ /* 0x000fea0003800000 */
[----:B------:R-:W-:Y:S01]  /*1bb0*/  NOP ;  /* 0x0000000000007918 */ /* 0x000fe20000000000 */
.L_x_30:
[----:B------:R-:W2:Y:S08]  /*1bc0*/  S2UR UR8, SR_CgaCtaId ;  /* 0x00000000000879c3 */ /* 0x000eb00000008800 */
[----:B------:R-:W-:Y:S06]  /*1bd0*/  BAR.SYNC.DEFER_BLOCKING 0x2, 0xa0 ;  /* 0x0082800000007b1d */ /* 0x000fec0000010000 */
[----:B------:R-:W-:-:S02]  /*1be0*/  UMOV UR4, 0x400 ;  /* 0x0000040000047882 */ /* 0x000fc40000000000 */
[----:B------:R-:W3:Y:S01]  /*1bf0*/  S2UR UR28, SR_CTAID.Z ;  /* 0x00000000001c79c3 */ /* 0x000ee20000002700 */
[----:B--2---:R-:W-:Y:S02]  /*1c00*/  ULEA UR8, UR8, UR4, 0x18 ;  /* 0x0000000408087291 */ /* 0x004fe4000f8ec0ff */
[----:B---3--:R-:W-:-:S07]  /*1c10*/  UISETP.GT.U32.AND UP0, UPT, UR28, 0x7f, UPT ;  /* 0x0000007f1c00788c */ /* 0x008fce000bf04070 */
[----:B-1----:R-:W1:Y:S02]  /*1c20*/  LDS R0, [UR8+0x58] ;  /* 0x00005808ff007984 */ /* 0x002e640008000800 */
[----:B-1----:R-:W-:Y:S01]  /*1c30*/  R2UR UR29, R0 ;  /* 0x00000000001d72ca */ /* 0x002fe200000e0000 */
[----:B------:R-:W-:-:S14]  /*1c40*/  BRA.U UP0, `(.L_x_35) ;  /* 0x0000002100087547 */ /* 0x000fdc000b800000 */
[----:B------:R-:W1:Y:S01]  /*1c50*/  LDCU.64 UR4, c[0x0][0x5c0] ;  /* 0x0000b800ff0477ac */ /* 0x000e620008000a00 */
[----:B------:R-:W-:Y:S01]  /*1c60*/  SHF.R.U32.HI R0, RZ, 0x5, R3 ;  /* 0x00000005ff007819 */ /* 0x000fe20000011603 */
[----:B------:R-:W-:Y:S01]  /*1c70*/  IMAD.SHL.U32 R2, R3, 0x40, RZ ;  /* 0x0000004003027824 */ /* 0x000fe200078e00ff */
[----:B------:R-:W2:Y:S01]  /*1c80*/  S2UR UR22, SR_CTAID.X ;  /* 0x00000000001679c3 */ /* 0x000ea20000002500 */
[----:B------:R-:W-:Y:S01]  /*1c90*/  UMOV UR9, 0x400 ;  /* 0x0000040000097882 */ /* 0x000fe20000000000 */
[----:B------:R-:W-:Y:S01]  /*1ca0*/  R2UR UR21, R0 ;  /* 0x00000000001572ca */ /* 0x000fe200000e0000 */
[----:B------:R-:W3:Y:S01]  /*1cb0*/  LDCU.64 UR30, c[0x0][0x348] ;  /* 0x00006900ff1e77ac */ /* 0x000ee20008000a00 */
[----:B------:R-:W-:Y:S01]  /*1cc0*/  LOP3.LUT R2, R2, 0x7c0, RZ, 0xc0, !PT ;  /* 0x000007c002027812 */ /* 0x000fe200078ec0ff */
[----:B------:R-:W-:Y:S01]  /*1cd0*/  UMOV UR25, URZ ;  /* 0x000000ff00197c82 */ /* 0x000fe20008000000 */
[----:B------:R-:W-:Y:S01]  /*1ce0*/  UMOV UR24, URZ ;  /* 0x000000ff00187c82 */ /* 0x000fe20008000000 */
[----:B-1----:R-:W-:-:S08]  /*1cf0*/  UIMAD.WIDE.U32 UR6, UR28, UR5, URZ ;  /* 0x000000051c0672a5 */ /* 0x002fd0000f8e00ff */
[----:B------:R-:W-:Y:S01]  /*1d00*/  IMAD.U32 R0, RZ, RZ, UR21 ;  /* 0x00000015ff007e24 */ /* 0x000fe2000f8e00ff */
[----:B------:R-:W-:Y:S02]  /*1d10*/  ULEA UR26, UR21, UR29, 0x15 ;  /* 0x0000001d151a7291 */ /* 0x000fe4000f8ea8ff */
[----:B------:R-:W-:Y:S01]  /*1d20*/  UIADD3 UR5, UPT, UPT, UR28, -UR7, URZ ;  /* 0x800000071c057290 */ /* 0x000fe2000fffe0ff */
[----:B------:R-:W-:-:S03]  /*1d30*/  IMAD R0, R0, 0x800, R2 ;  /* 0x0000080000007824 */ /* 0x000fc600078e0202 */
[----:B------:R-:W-:Y:S01]  /*1d40*/  USHF.R.U32.HI UR5, URZ, UR20, UR5 ;  /* 0x00000014ff057299 */ /* 0x000fe20008011605 */
[----:B------:R-:W-:Y:S01]  /*1d50*/  VIADD R4, R0, UR8 ;  /* 0x0000000800047c36 */ /* 0x000fe20008000000 */
[----:B--2---:R-:W-:Y:S01]  /*1d60*/  USHF.L.U32 UR22, UR22, 0x7, URZ ;  /* 0x0000000716167899 */ /* 0x004fe200080006ff */
[----:B------:R-:W1:Y:S02]  /*1d70*/  LDCU UR6, c[0x0][0x5d0] ;  /* 0x0000ba00ff0677ac */ /* 0x000e640008000800 */
[C---:B------:R-:W-:Y:S02]  /*1d80*/  VIADD R0, R4.reuse, 0x8420 ;  /* 0x0000842004007836 */ /* 0x040fe40000000000 */
[C---:B------:R-:W-:Y:S01]  /*1d90*/  VIADD R2, R4.reuse, 0x8430 ;  /* 0x0000843004027836 */ /* 0x040fe20000000000 */
[----:B------:R-:W-:Y:S01]  /*1da0*/  UIADD3 UR5, UPT, UPT, UR7, UR5, URZ ;  /* 0x0000000507057290 */ /* 0x000fe2000fffe0ff */
[C---:B------:R-:W-:Y:S01]  /*1db0*/  VIADD R6, R4.reuse, 0x430 ;  /* 0x0000043004067836 */ /* 0x040fe20000000000 */
[----:B------:R-:W-:Y:S01]  /*1dc0*/  SHF.R.U32.HI R72, RZ, 0x3, R0 ;  /* 0x00000003ff487819 */ /* 0x000fe20000011600 */
[----:B------:R-:W-:Y:S01]  /*1dd0*/  VIADD R5, R4, 0x420 ;  /* 0x0000042004057836 */ /* 0x000fe20000000000 */
[----:B------:R-:W-:Y:S01]  /*1de0*/  USHF.R.U32.HI UR14, URZ, UR19, UR5 ;  /* 0x00000013ff0e7299 */ /* 0x000fe20008011605 */
[----:B------:R-:W-:Y:S01]  /*1df0*/  SHF.R.U32.HI R73, RZ, 0x3, R2 ;  /* 0x00000003ff497819 */ /* 0x000fe20000011602 */
[----:B------:R-:W-:Y:S01]  /*1e00*/  ULOP3.LUT UR22, UR22, 0x80, URZ, 0xc0, !UPT ;  /* 0x0000008016167892 */ /* 0x000fe2000f8ec0ff */
[----:B------:R-:W-:Y:S01]  /*1e10*/  LOP3.LUT R72, R0, 0x30, R72, 0x78, !PT ;  /* 0x0000003000487812 */ /* 0x000fe200078e7848 */
[----:B------:R-:W-:Y:S01]  /*1e20*/  UIADD3 UR14, UPT, UPT, -UR14, URZ, URZ ;  /* 0x000000ff0e0e7290 */ /* 0x000fe2000fffe1ff */
[----:B------:R-:W-:Y:S01]  /*1e30*/  VIADD R0, R4, 0x8400 ;  /* 0x0000840004007836 */ /* 0x000fe20000000000 */
[----:B------:R-:W-:Y:S01]  /*1e40*/  LOP3.LUT R73, R2, 0x30, R73, 0x78, !PT ;  /* 0x0000003002497812 */ /* 0x000fe200078e7849 */
[----:B------:R-:W-:Y:S01]  /*1e50*/  VIADD R2, R4, 0x8410 ;  /* 0x0000841004027836 */ /* 0x000fe20000000000 */
[----:B------:R-:W-:Y:S01]  /*1e60*/  UIMAD UR14, UR4, UR14, UR28 ;  /* 0x0000000e040e72a4 */ /* 0x000fe2000f8e021c */
[----:B------:R-:W-:Y:S01]  /*1e70*/  SHF.R.U32.HI R69, RZ, 0x3, R6 ;  /* 0x00000003ff457819 */ /* 0x000fe20000011606 */
[----:B------:R-:W2:Y:S01]  /*1e80*/  LDCU.64 UR4, c[0x0][0x5d8] ;  /* 0x0000bb00ff0477ac */ /* 0x000ea20008000a00 */
[----:B------:R-:W-:-:S02]  /*1e90*/  SHF.R.U32.HI R70, RZ, 0x3, R0 ;  /* 0x00000003ff467819 */ /* 0x000fc40000011600 */
[----:B------:R-:W-:Y:S01]  /*1ea0*/  SHF.R.U32.HI R71, RZ, 0x3, R2 ;  /* 0x00000003ff477819 */ /* 0x000fe20000011602 */
[----:B-1----:R-:W-:Y:S01]  /*1eb0*/  UIMAD.WIDE.U32 UR6, UR14, UR6, URZ ;  /* 0x000000060e0672a5 */ /* 0x002fe2000f8e00ff */
[----:B------:R-:W-:Y:S01]  /*1ec0*/  LOP3.LUT R70, R0, 0x30, R70, 0x78, !PT ;  /* 0x0000003000467812 */ /* 0x000fe200078e7846 */
[----:B------:R-:W-:Y:S01]  /*1ed0*/  VIADD R0, R4, 0x400 ;  /* 0x0000040004007836 */ /* 0x000fe20000000000 */
[----:B------:R-:W-:Y:S01]  /*1ee0*/  LOP3.LUT R71, R2, 0x30, R71, 0x78, !PT ;  /* 0x0000003002477812 */ /* 0x000fe200078e7847 */
[----:B------:R-:W-:Y:S01]  /*1ef0*/  UIADD3 UR6, UPT, UPT, UR14, -UR7, URZ ;  /* 0x800000070e067290 */ /* 0x000fe2000fffe0ff */
[----:B------:R-:W-:Y:S01]  /*1f00*/  VIADD R4, R4, 0x410 ;  /* 0x0000041004047836 */ /* 0x000fe20000000000 */
[----:B------:R-:W-:Y:S02]  /*1f10*/  SHF.R.U32.HI R68, RZ, 0x3, R5 ;  /* 0x00000003ff447819 */ /* 0x000fe40000011605 */
[----:B------:R-:W-:Y:S01]  /*1f20*/  USHF.R.U32.HI UR6, URZ, UR18, UR6 ;  /* 0x00000012ff067299 */ /* 0x000fe20008011606 */
[----:B------:R-:W-:-:S02]  /*1f30*/  SHF.R.U32.HI R2, RZ, 0x3, R0 ;  /* 0x00000003ff027819 */ /* 0x000fc40000011600 */
[----:B------:R-:W-:Y:S01]  /*1f40*/  SHF.R.U32.HI R3, RZ, 0x3, R4 ;  /* 0x00000003ff037819 */ /* 0x000fe20000011604 */
[----:B------:R-:W-:Y:S01]  /*1f50*/  UIADD3 UR6, UPT, UPT, UR7, UR6, URZ ;  /* 0x0000000607067290 */ /* 0x000fe2000fffe0ff */
[----:B------:R-:W-:Y:S01]  /*1f60*/  LOP3.LUT R2, R0, 0x30, R2, 0x78, !PT ;  /* 0x0000003000027812 */ /* 0x000fe200078e7802 */
[----:B------:R-:W-:Y:S01]  /*1f70*/  IMAD.MOV.U32 R0, RZ, RZ, RZ ;  /* 0x000000ffff007224 */ /* 0x000fe200078e00ff */
[----:B------:R-:W-:Y:S01]  /*1f80*/  LOP3.LUT R69, R6, 0x30, R69, 0x78, !PT ;  /* 0x0000003006457812 */ /* 0x000fe200078e7845 */
[----:B------:R-:W-:Y:S01]  /*1f90*/  USHF.R.U32.HI UR6, URZ, UR17, UR6 ;  /* 0x00000011ff067299 */ /* 0x000fe20008011606 */
[----:B------:R-:W-:Y:S02]  /*1fa0*/  LOP3.LUT R68, R5, 0x30, R68, 0x78, !PT ;  /* 0x0000003005447812 */ /* 0x000fe400078e7844 */
[----:B------:R-:W-:Y:S01]  /*1fb0*/  LOP3.LUT R3, R4, 0x30, R3, 0x78, !PT ;  /* 0x0000003004037812 */ /* 0x000fe200078e7803 */
[----:B--2---:R-:W-:-:S07]  /*1fc0*/  UIMAD.WIDE.U32 UR10, UR6, UR5, URZ ;  /* 0x00000005060a72a5 */ /* 0x004fce000f8e00ff */
[----:B------:R-:W-:Y:S02]  /*1fd0*/  UMOV UR7, UR11 ;  /* 0x0000000b00077c82 */ /* 0x000fe40008000000 */
[----:B------:R-:W-:Y:S02]  /*1fe0*/  UIADD3 UR5, UPT, UPT, UR6, -UR7, URZ ;  /* 0x8000000706057290 */ /* 0x000fe4000fffe0ff */
[----:B------:R-:W1:Y:S01]  /*1ff0*/  LDCU UR11, c[0x0][0x374] ;  /* 0x00006e80ff0b77ac */ /* 0x000e620008000800 */
[----:B------:R-:W1:Y:S01]  /*2000*/  LDCU UR10, c[0x0][0x370] ;  /* 0x00006e00ff0a77ac */ /* 0x000e620008000800 */
[----:B------:R-:W-:Y:S01]  /*2010*/  USHF.R.U32.HI UR5, URZ, UR16, UR5 ;  /* 0x00000010ff057299 */ /* 0x000fe20008011605 */
[----:B------:R-:W2:Y:S03]  /*2020*/  LDCU UR8, c[0x0][0x378] ;  /* 0x00006f00ff0877ac */ /* 0x000ea60008000800 */
[----:B------:R-:W-:Y:S01]  /*2030*/  UIADD3 UR5, UPT, UPT, UR7, UR5, URZ ;  /* 0x0000000507057290 */ /* 0x000fe2000fffe0ff */
[----:B------:R-:W4:Y:S03]  /*2040*/  S2UR UR7, SR_CgaCtaId ;  /* 0x00000000000779c3 */ /* 0x000f260000008800 */
[----:B------:R-:W-:-:S04]  /*2050*/  USHF.R.U32.HI UR5, URZ, UR15, UR5 ;  /* 0x0000000fff057299 */ /* 0x000fc80008011605 */
[----:B------:R-:W-:Y:S02]  /*2060*/  UIADD3 UR5, UPT, UPT, -UR5, URZ, URZ ;  /* 0x000000ff05057290 */ /* 0x000fe4000fffe1ff */
[----:B-1----:R-:W-:Y:S01]  /*2070*/  UIMAD UR10, UR11, UR10, URZ ;  /* 0x0000000a0b0a72a4 */ /* 0x002fe2000f8e02ff */
[----:B------:R-:W1:Y:S01]  /*2080*/  S2UR UR11, SR_CTAID.Y ;  /* 0x00000000000b79c3 */ /* 0x000e620000002600 */
[----:B------:R-:W-:Y:S02]  /*2090*/  UIMAD UR4, UR4, UR5, UR6 ;  /* 0x00000005040472a4 */ /* 0x000fe4000f8e0206 */
[----:B--2---:R-:W-:Y:S02]  /*20a0*/  UIMAD UR8, UR10, UR8, URZ ;  /* 0x000000080a0872a4 */ /* 0x004fe4000f8e02ff */
[----:B------:R-:W-:Y:S02]  /*20b0*/  UIADD3 UR6, UPT, UPT, -UR6, URZ, URZ ;  /* 0x000000ff06067290 */ /* 0x000fe4000fffe1ff */
[----:B------:R-:W-:Y:S01]  /*20c0*/  USHF.R.S32.HI UR27, URZ, 0x1f, UR8 ;  /* 0x0000001fff1b7899 */ /* 0x000fe20008011408 */
[----:B------:R-:W2:Y:S03]  /*20d0*/  LDCU UR5, c[0x0][0x5cc] ;  /* 0x0000b980ff0577ac */ /* 0x000ea60008000800 */
[----:B------:R-:W-:-:S02]  /*20e0*/  ULEA.HI UR27, UR27, UR8, URZ, 0x2 ;  /* 0x000000081b1b7291 */ /* 0x000fc4000f8f10ff */
[----:B----4-:R-:W-:Y:S02]  /*20f0*/  ULEA UR7, UR7, UR9, 0x18 ;  /* 0x0000000907077291 */ /* 0x010fe4000f8ec0ff */
[----:B-123--:R-:W-:-:S12]  /*2100*/  UIMAD UR14, UR5, UR6, UR14 ;  /* 0x00000006050e72a4 */ /* 0x00efd8000f8e020e */
.L_x_39:
[----:B------:R-:W-:Y:S01]  /*2110*/  ULEA UR23, UR24, UR7, 0x3 ;  /* 0x0000000718177291 */ /* 0x000fe2000f8e18ff */
[----:B------:R-:W-:Y:S01]  /*2120*/  SHF.L.U32 R6, R0, 0x1f, RZ ;  /* 0x0000001f00067819 */ /* 0x000fe200000006ff */
[----:B------:R-:W1:Y:S01]  /*2130*/  S2UR UR32, SR_CgaCtaId ;  /* 0x00000000002079c3 */ /* 0x000e620000008800 */
[----:B------:R-:W-:Y:S02]  /*2140*/  UIADD3 UR5, UPT, UPT, UR4, UR4, URZ ;  /* 0x0000000404057290 */ /* 0x000fe4000fffe0ff */
[----:B------:R-:W-:Y:S02]  /*2150*/  UIADD3 UR40, UP1, UPT, UR30, 0x140, URZ ;  /* 0x000001401e287890 */ /* 0x000fe4000ff3e0ff */
[----:B------:R-:W-:Y:S02]  /*2160*/  ULOP3.LUT UR5, UR5, 0x1, UR11, 0xf8, !UPT ;  /* 0x0000000105057892 */ /* 0x000fe4000f8ef80b */
[----:B------:R-:W-:Y:S01]  /*2170*/  UIADD3 UR38, UP0, UPT, UR30, 0x1c0, URZ ;  /* 0x000001c01e267890 */ /* 0x000fe2000ff1e0ff */
[----:B------:R-:W2:Y:S01]  /*2180*/  SYNCS.PHASECHK.TRANS64.TRYWAIT P0, [UR23+0x30], R6 ;  /* 0x00003006ff0075a7 */ /* 0x000ea20008001117 */
[----:B------:R-:W-:Y:S01]  /*2190*/  UMOV UR4, 0x400 ;  /* 0x0000040000047882 */ /* 0x000fe20000000000 */
[----:B------:R-:W-:-:S02]  /*21a0*/  USHF.L.U32 UR13, UR5, 0x8, URZ ;  /* 0x00000008050d7899 */ /* 0x000fc400080006ff */
[----:B------:R-:W-:Y:S02]  /*21b0*/  ULEA UR37, UR24, UR26, 0x8 ;  /* 0x0000001a18257291 */ /* 0x000fe4000f8e40ff */
[----:B------:R-:W-:Y:S01]  /*21c0*/  USHF.L.U32 UR36, UR25, 0x3, URZ ;  /* 0x0000000319247899 */ /* 0x000fe200080006ff */
[----:B------:R-:W3:Y:S01]  /*21d0*/  LDCU UR33, c[0x0][0x5e4] ;  /* 0x0000bc80ff2177ac */ /* 0x000ee20008000800 */
[----:B------:R-:W-:Y:S02]  /*21e0*/  ULEA UR14, UR14, UR22, 0x8 ;  /* 0x000000160e0e7291 */ /* 0x000fe4000f8e40ff */
[----:B------:R-:W-:Y:S02]  /*21f0*/  UIADD3.X UR41, UPT, UPT, URZ, UR31, URZ, UP1, !UPT ;  /* 0x0000001fff297290 */ /* 0x000fe40008ffe4ff */
[----:B-1----:R-:W-:Y:S02]  /*2200*/  ULEA UR32, UR32, UR4, 0x18 ;  /* 0x0000000420207291 */ /* 0x002fe4000f8ec0ff */
[----:B------:R-:W-:-:S02]  /*2210*/  UIADD3.X UR39, UPT, UPT, URZ, UR31, URZ, UP0, !UPT ;  /* 0x0000001fff277290 */ /* 0x000fc400087fe4ff */
[----:B------:R-:W-:Y:S01]  /*2220*/  USHF.L.U32 UR5, UR5, 0x7, URZ ;  /* 0x0000000705057899 */ /* 0x000fe200080006ff */
[----:B--23--:R-:W-:Y:S11]  /*2230*/  @!P0 BRA `(.L_x_36) ;  /* 0x0000001c00f88947 */ /* 0x00cff60003800000 */
.L_x_53:
[----:B------:R-:W-:Y:S01]  /*2240*/  UMOV UR35, 0x1 ;  /* 0x0000000100237882 */ /* 0x000fe20000000000 */
[----:B------:R-:W-:-:S05]  /*2250*/  UMOV UR34, UR36 ;  /* 0x0000002400227c82 */ /* 0x000fca0008000000 */
.L_x_38:
[----:B-1----:R-:W-:Y:S01]  /*2260*/  LDTM.x32 R36, tmem[UR37+0x20] ;  /* 0x00002025002479ee */ /* 0x002fe200082c0000 */
[----:B-1----:R-:W1:Y:S01]  /*2270*/  LDTM.x32 R4, tmem[UR37] ;  /* 0x00000025000479ee */ /* 0x002e6200082c0000 */
[----:B------:R-:W-:Y:S02]  /*2280*/  USHF.R.S32.HI UR12, URZ, 0x1f, UR34 ;  /* 0x0000001fff0c7899 */ /* 0x000fe40008011422 */
[----:B------:R-:W-:Y:S02]  /*2290*/  UIADD3 UR4, UPT, UPT, UR34, 0x1, URZ ;  /* 0x0000000122047890 */ /* 0x000fe4000fffe0ff */
[----:B------:R-:W-:Y:S02]  /*22a0*/  ULEA.HI UR12, UR12, UR34, URZ, 0x2 ;  /* 0x000000220c0c7291 */ /* 0x000fe4000f8f10ff */
[----:B------:R-:W-:Y:S02]  /*22b0*/  USHF.R.S32.HI UR8, URZ, 0x1f, UR4 ;  /* 0x0000001fff087899 */ /* 0x000fe40008011404 */
[----:B------:R-:W-:-:S02]  /*22c0*/  ULOP3.LUT UR12, UR12, 0xfffffffc, URZ, 0xc0, !UPT ;  /* 0xfffffffc0c0c7892 */ /* 0x000fc4000f8ec0ff */
[----:B------:R-:W-:Y:S02]  /*22d0*/  ULEA.HI UR8, UR8, UR4, URZ, 0x2 ;  /* 0x0000000408087291 */ /* 0x000fe4000f8f10ff */
[----:B------:R-:W-:Y:S02]  /*22e0*/  UIADD3 UR12, UPT, UPT, -UR12, UR34, URZ ;  /* 0x000000220c0c7290 */ /* 0x000fe4000fffe1ff */
[----:B------:R-:W-:Y:S02]  /*22f0*/  ULOP3.LUT UR8, UR8, 0xfffffffc, URZ, 0xc0, !UPT ;  /* 0xfffffffc08087892 */ /* 0x000fe4000f8ec0ff */
[----:B------:R-:W-:Y:S02]  /*2300*/  UISETP.NE.AND UP0, UPT, UR21, URZ, UPT ;  /* 0x000000ff1500728c */ /* 0x000fe4000bf05270 */
[----:B------:R-:W-:Y:S01]  /*2310*/  MOV R74, UR12 ;  /* 0x0000000c004a7c02 */ /* 0x000fe20008000f00 */
[----:B------:R-:W-:Y:S02]  /*2320*/  UIADD3 UR8, UPT, UPT, UR4, -UR8, URZ ;  /* 0x8000000804087290 */ /* 0x000fe4000fffe0ff */
[----:B------:R-:W-:Y:S01]  /*2330*/  ULEA.HI UR4, UR36, UR36, URZ, 0x1 ;  /* 0x0000002424047291 */ /* 0x000fe2000f8f08ff */
[----:B------:R-:W-:Y:S01]  /*2340*/  LEA R79, R74, R2, 0xd ;  /* 0x000000024a4f7211 */ /* 0x000fe200078e68ff */
[----:B-1----:R-:W-:Y:S01]  /*2350*/  FMUL R75, R7, UR33 ;  /* 0x00000021074b7c20 */ /* 0x002fe20008400000 */
[----:B------:R-:W-:Y:S01]  /*2360*/  FMUL R76, R6, UR33 ;  /* 0x00000021064c7c20 */ /* 0x000fe20008400000 */
[----:B------:R-:W-:Y:S01]  /*2370*/  FMUL R77, R5, UR33 ;  /* 0x00000021054d7c20 */ /* 0x000fe20008400000 */
[----:B------:R-:W-:Y:S01]  /*2380*/  FMUL R78, R4, UR33 ;  /* 0x00000021044e7c20 */ /* 0x000fe20008400000 */
[----:B------:R-:W-:Y:S01]  /*2390*/  FMUL R9, R9, UR33 ;  /* 0x0000002109097c20 */ /* 0x000fe20008400000 */
[----:B------:R-:W-:Y:S01]  /*23a0*/  FMUL R8, R8, UR33 ;  /* 0x0000002108087c20 */ /* 0x000fe20008400000 */
[----:B------:R-:W-:Y:S01]  /*23b0*/  FMUL R11, R11, UR33 ;  /* 0x000000210b0b7c20 */ /* 0x000fe20008400000 */
[----:B------:R-:W-:Y:S01]  /*23c0*/  FMUL R10, R10, UR33 ;  /* 0x000000210a0a7c20 */ /* 0x000fe20008400000 */
[----:B------:R-:W-:Y:S01]  /*23d0*/  F2FP.BF16.F32.PACK_AB R5, R75, R76 ;  /* 0x0000004c4b05723e */ /* 0x000fe200000010ff */
[----:B------:R-:W-:Y:S01]  /*23e0*/  FMUL R53, R53, UR33 ;  /* 0x0000002135357c20 */ /* 0x000fe20008400000 */
[----:B------:R-:W-:Y:S01]  /*23f0*/  F2FP.BF16.F32.PACK_AB R4, R77, R78 ;  /* 0x0000004e4d04723e */ /* 0x000fe200000010ff */
[----:B------:R-:W-:Y:S01]  /*2400*/  FMUL R52, R52, UR33 ;  /* 0x0000002134347c20 */ /* 0x000fe20008400000 */
[----:B------:R-:W-:Y:S01]  /*2410*/  F2FP.BF16.F32.PACK_AB R6, R9, R8 ;  /* 0x000000080906723e */ /* 0x000fe200000010ff */
[----:B------:R-:W-:Y:S01]  /*2420*/  FMUL R13, R13, UR33 ;  /* 0x000000210d0d7c20 */ /* 0x000fe20008400000 */
[----:B------:R-:W-:Y:S01]  /*2430*/  F2FP.BF16.F32.PACK_AB R7, R11, R10 ;  /* 0x0000000a0b07723e */ /* 0x000fe200000010ff */
[----:B------:R-:W-:Y:S01]  /*2440*/  FMUL R12, R12, UR33 ;  /* 0x000000210c0c7c20 */ /* 0x000fe20008400000 */
[----:B------:R-:W-:Y:S01]  /*2450*/  FMUL R14, R14, UR33 ;  /* 0x000000210e0e7c20 */ /* 0x000fe20008400000 */
[----:B------:R-:W-:Y:S01]  /*2460*/  FMUL R17, R17, UR33 ;  /* 0x0000002111117c20 */ /* 0x000fe20008400000 */
[----:B------:R-:W-:Y:S01]  /*2470*/  FMUL R16, R16, UR33 ;  /* 0x0000002110107c20 */ /* 0x000fe20008400000 */
[----:B------:R1:W-:Y:S01]  /*2480*/  STS.128 [R79], R4 ;  /* 0x000000044f007388 */ /* 0x0003e20000000c00 */
[----:B------:R-:W-:Y:S01]  /*2490*/  FMUL R19, R19, UR33 ;  /* 0x0000002113137c20 */ /* 0x000fe20008400000 */
[----:B------:R-:W-:Y:S01]  /*24a0*/  FMUL R80, R18, UR33 ;  /* 0x0000002112507c20 */ /* 0x000fe20008400000 */
[----:B------:R-:W-:Y:S01]  /*24b0*/  LEA R82, R74, R3, 0xd ;  /* 0x000000034a527211 */ /* 0x000fe200078e68ff */
[----:B------:R-:W-:Y:S01]  /*24c0*/  FMUL R54, R54, UR33 ;  /* 0x0000002136367c20 */ /* 0x000fe20008400000 */
        /* <DEDUP_REMOVED lines=8> */
[----:B------:R-:W-:Y:S01]  /*2550*/  FMUL R86, R56, -1.4426950216293334961 ;  /* 0xbfb8aa3b38567820 */ /* 0x000fe20000400000 */
[----:B------:R-:W-:Y:S01]  /*2560*/  FMUL R55, R55, UR33 ;  /* 0x0000002137377c20 */ /* 0x000fe20008400000 */
[----:B------:R-:W-:Y:S01]  /*2570*/  FMUL R57, R57, UR33 ;  /* 0x0000002139397c20 */ /* 0x000fe20008400000 */
[----:B------:R-:W-:Y:S01]  /*2580*/  LEA R24, R74, R68, 0xd ;  /* 0x000000444a187211 */ /* 0x000fe200078e68ff */
[----:B------:R-:W-:Y:S01]  /*2590*/  FMUL R45, R45, UR33 ;  /* 0x000000212d2d7c20 */ /* 0x000fe20008400000 */
[----:B------:R-:W-:Y:S01]  /*25a0*/  FMUL R81, R55, -1.4426950216293334961 ;  /* 0xbfb8aa3b37517820 */ /* 0x000fe20000400000 */
[----:B------:R-:W-:Y:S01]  /*25b0*/  FMUL R84, R57, -1.4426950216293334961 ;  /* 0xbfb8aa3b39547820 */ /* 0x000fe20000400000 */
[----:B------:R-:W-:Y:S01]  /*25c0*/  MUFU.EX2 R86, R86 ;  /* 0x0000005600567308 */ /* 0x000fe20000000800 */
[----:B------:R-:W-:Y:S01]  /*25d0*/  FMUL R47, R47, UR33 ;  /* 0x000000212f2f7c20 */ /* 0x000fe20008400000 */
[----:B------:R-:W-:Y:S01]  /*25e0*/  FMUL R48, R48, UR33 ;  /* 0x0000002130307c20 */ /* 0x000fe20008400000 */
[----:B------:R-:W-:Y:S01]  /*25f0*/  FMUL R49, R49, UR33 ;  /* 0x0000002131317c20 */ /* 0x000fe20008400000 */
[----:B------:R-:W-:Y:S01]  /*2600*/  FMUL R50, R50, UR33 ;  /* 0x0000002132327c20 */ /* 0x000fe20008400000 */
[----:B------:R-:W-:Y:S01]  /*2610*/  FMUL R44, R44, UR33 ;  /* 0x000000212c2c7c20 */ /* 0x000fe20008400000 */
[----:B------:R-:W-:Y:S01]  /*2620*/  FMUL R88, R48, -1.4426950216293334961 ;  /* 0xbfb8aa3b30587820 */ /* 0x000fe20000400000 */
[----:B------:R-:W-:Y:S01]  /*2630*/  FMUL R87, R49, -1.4426950216293334961 ;  /* 0xbfb8aa3b31577820 */ /* 0x000fe20000400000 */
[----:B------:R-:W2:Y:S01]  /*2640*/  MUFU.EX2 R81, R81 ;  /* 0x0000005100517308 */ /* 0x000ea20000000800 */
[----:B------:R-:W-:Y:S01]  /*2650*/  FMUL R90, R50, -1.4426950216293334961 ;  /* 0xbfb8aa3b325a7820 */ /* 0x000fe20000400000 */
[----:B------:R-:W-:Y:S01]  /*2660*/  FMUL R51, R51, UR33 ;  /* 0x0000002133337c20 */ /* 0x000fe20008400000 */
[----:B-1----:R-:W-:Y:S01]  /*2670*/  FMUL R4, R53, -1.4426950216293334961 ;  /* 0xbfb8aa3b35047820 */ /* 0x002fe20000400000 */
[----:B------:R-:W-:Y:S01]  /*2680*/  FMUL R79, R15, UR33 ;  /* 0x000000210f4f7c20 */ /* 0x000fe20008400000 */
[----:B------:R-:W-:Y:S01]  /*2690*/  F2FP.BF16.F32.PACK_AB R6, R17, R16 ;  /* 0x000000101106723e */ /* 0x000fe200000010ff */
[----:B------:R-:W-:Y:S01]  /*26a0*/  FMUL R89, R51, -1.4426950216293334961 ;  /* 0xbfb8aa3b33597820 */ /* 0x000fe20000400000 */
[----:B------:R-:W-:Y:S01]  /*26b0*/  F2FP.BF16.F32.PACK_AB R7, R19, R80 ;  /* 0x000000501307723e */ /* 0x000fe200000010ff */
[----:B------:R1:W3:Y:S01]  /*26c0*/  MUFU.EX2 R15, R4 ;  /* 0x00000004000f7308 */ /* 0x0002e20000000800 */
[----:B------:R-:W-:Y:S01]  /*26d0*/  F2FP.BF16.F32.PACK_AB R5, R79, R14 ;  /* 0x0000000e4f05723e */ /* 0x000fe200000010ff */
[----:B------:R-:W-:Y:S01]  /*26e0*/  FMUL R39, R39, UR33 ;  /* 0x0000002127277c20 */ /* 0x000fe20008400000 */
[----:B------:R-:W-:Y:S01]  /*26f0*/  FMUL R46, R46, UR33 ;  /* 0x000000212e2e7c20 */ /* 0x000fe20008400000 */
[----:B------:R-:W-:Y:S01]  /*2700*/  FMUL R61, R61, UR33 ;  /* 0x000000213d3d7c20 */ /* 0x000fe20008400000 */
[----:B------:R-:W-:Y:S01]  /*2710*/  FMUL R41, R41, UR33 ;  /* 0x0000002129297c20 */ /* 0x000fe20008400000 */
[----:B------:R-:W-:Y:S01]  /*2720*/  FMUL R29, R29, UR33 ;  /* 0x000000211d1d7c20 */ /* 0x000fe20008400000 */
[----:B------:R-:W-:Y:S01]  /*2730*/  FMUL R28, R28, UR33 ;  /* 0x000000211c1c7c20 */ /* 0x000fe20008400000 */
[----:B------:R-:W4:Y:S01]  /*2740*/  MUFU.EX2 R84, R84 ;  /* 0x0000005400547308 */ /* 0x000f220000000800 */
[----:B--2---:R-:W-:Y:S01]  /*2750*/  FADD R81, R81, 1 ;  /* 0x3f80000051517421 */ /* 0x004fe20000000000 */
[----:B------:R-:W-:Y:S01]  /*2760*/  FMUL R31, R31, UR33 ;  /* 0x000000211f1f7c20 */ /* 0x000fe20008400000 */
[----:B------:R-:W-:Y:S01]  /*2770*/  FMUL R30, R30, UR33 ;  /* 0x000000211e1e7c20 */ /* 0x000fe20008400000 */
[----:B------:R-:W-:Y:S01]  /*2780*/  FMUL R33, R33, UR33 ;  /* 0x0000002121217c20 */ /* 0x000fe20008400000 */
[----:B------:R-:W-:Y:S01]  /*2790*/  FMUL R32, R32, UR33 ;  /* 0x0000002120207c20 */ /* 0x000fe20008400000 */
[----:B------:R-:W-:Y:S01]  /*27a0*/  FMUL R35, R35, UR33 ;  /* 0x0000002123237c20 */ /* 0x000fe20008400000 */
[----:B------:R-:W-:Y:S01]  /*27b0*/  FMUL R34, R34, UR33 ;  /* 0x0000002122227c20 */ /* 0x000fe20008400000 */
[----:B------:R-:W2:Y:S01]  /*27c0*/  MUFU.EX2 R88, R88 ;  /* 0x0000005800587308 */ /* 0x000ea20000000800 */
[----:B-1----:R-:W-:Y:S01]  /*27d0*/  FMUL R4, R52, -1.4426950216293334961 ;  /* 0xbfb8aa3b34047820 */ /* 0x002fe20000400000 */
[----:B---3--:R-:W-:Y:S01]  /*27e0*/  FADD R15, R15, 1 ;  /* 0x3f8000000f0f7421 */ /* 0x008fe20000000000 */
[----:B------:R-:W-:Y:S01]  /*27f0*/  LEA R74, R74, R69, 0xd ;  /* 0x000000454a4a7211 */ /* 0x000fe200078e68ff */
[----:B------:R-:W-:-:S04]  /*2800*/  ULOP3.LUT UR4, UR4, 0xfffffffe, URZ, 0xc0, !UPT ;  /* 0xfffffffe04047892 */ /* 0x000fc8000f8ec0ff */
[----:B------:R1:W3:Y:S01]  /*2810*/  MUFU.EX2 R18, R4 ;  /* 0x0000000400127308 */ /* 0x0002e20000000800 */
[----:B----4-:R-:W-:Y:S01]  /*2820*/  FADD R84, R84, 1 ;  /* 0x3f80000054547421 */ /* 0x010fe20000000000 */
[----:B------:R-:W-:-:S06]  /*2830*/  UIADD3 UR4, UPT, UPT, -UR4, UR36, URZ ;  /* 0x0000002404047290 */ /* 0x000fcc000fffe1ff */
[----:B------:R-:W4:Y:S01]  /*2840*/  MUFU.RCP R15, R15 ;  /* 0x0000000f000f7308 */ /* 0x000f220000001000 */
[----:B--2---:R-:W-:-:S07]  /*2850*/  FADD R88, R88, 1 ;  /* 0x3f80000058587421 */ /* 0x004fce0000000000 */
[----:B------:R-:W2:Y:S01]  /*2860*/  MUFU.EX2 R87, R87 ;  /* 0x0000005700577308 */ /* 0x000ea20000000800 */
[----:B-1----:R-:W-:Y:S01]  /*2870*/  F2FP.BF16.F32.PACK_AB R4, R13, R12 ;  /* 0x0000000c0d04723e */ /* 0x002fe200000010ff */
[----:B---3--:R-:W-:-:S04]  /*2880*/  FADD R18, R18, 1 ;  /* 0x3f80000012127421 */ /* 0x008fc80000000000 */
[----:B------:R1:W-:Y:S02]  /*2890*/  STS.128 [R82], R4 ;  /* 0x0000000452007388 */ /* 0x0003e40000000c00 */
[----:B------:R-:W3:Y:S01]  /*28a0*/  MUFU.RCP R18, R18 ;  /* 0x0000001200127308 */ /* 0x000ee20000001000 */
[----:B----4-:R-:W-:Y:S01]  /*28b0*/  FMUL R26, R53, R15 ;  /* 0x0000000f351a7220 */ /* 0x010fe20000400000 */
[----:B------:R-:W-:-:S03]  /*28c0*/  FMUL R15, R38, UR33 ;  /* 0x00000021260f7c20 */ /* 0x000fc60008400000 */
[----:B------:R-:W-:-:S03]  /*28d0*/  FMUL R26, R21, R26 ;  /* 0x0000001a151a7220 */ /* 0x000fc60000400000 */
[----:B------:R-:W-:Y:S01]  /*28e0*/  MUFU.RCP R38, R81 ;  /* 0x0000005100267308 */ /* 0x000fe20000001000 */
[----:B--2---:R-:W-:-:S07]  /*28f0*/  FADD R87, R87, 1 ;  /* 0x3f80000057577421 */ /* 0x004fce0000000000 */
[----:B------:R-:W-:Y:S01]  /*2900*/  MUFU.EX2 R90, R90 ;  /* 0x0000005a005a7308 */ /* 0x000fe20000000800 */
[----:B---3--:R-:W-:-:S07]  /*2910*/  FMUL R18, R52, R18 ;  /* 0x0000001234127220 */ /* 0x008fce0000400000 */
[----:B------:R-:W2:Y:S01]  /*2920*/  MUFU.EX2 R89, R89 ;  /* 0x0000005900597308 */ /* 0x000ea20000000800 */
[----:B-1----:R-:W-:Y:S01]  /*2930*/  FMUL R4, R54, -1.4426950216293334961 ;  /* 0xbfb8aa3b36047820 */ /* 0x002fe20000400000 */
[----:B------:R-:W-:Y:S01]  /*2940*/  FMUL R82, R23, UR33 ;  /* 0x0000002117527c20 */ /* 0x000fe20008400000 */
[----:B------:R-:W-:-:S05]  /*2950*/  F2FP.BF16.F32.PACK_AB R6, R25, R83 ;  /* 0x000000531906723e */ /* 0x000fca00000010ff */
[----:B------:R-:W1:Y:S01]  /*2960*/  MUFU.EX2 R23, R4 ;  /* 0x0000000400177308 */ /* 0x000e620000000800 */
[----:B------:R-:W-:Y:S02]  /*2970*/  F2FP.BF16.F32.PACK_AB R7, R27, R85 ;  /* 0x000000551b07723e */ /* 0x000fe400000010ff */
[----:B------:R-:W-:Y:S01]  /*2980*/  F2FP.BF16.F32.PACK_AB R5, R82, R22 ;  /* 0x000000165205723e */ /* 0x000fe200000010ff */
[----:B--2---:R-:W-:Y:S01]  /*2990*/  FADD R89, R89, 1 ;  /* 0x3f80000059597421 */ /* 0x004fe20000000000 */
[----:B-1----:R-:W-:Y:S01]  /*29a0*/  FADD R23, R23, 1 ;  /* 0x3f80000017177421 */ /* 0x002fe20000000000 */
[----:B------:R-:W-:Y:S01]  /*29b0*/  F2FP.BF16.F32.PACK_AB R4, R21, R20 ;  /* 0x000000141504723e */ /* 0x000fe200000010ff */
[----:B------:R-:W-:Y:S02]  /*29c0*/  FMUL R21, R15, -1.4426950216293334961 ;  /* 0xbfb8aa3b0f157820 */ /* 0x000fe40000400000 */
[----:B------:R-:W1:Y:S02]  /*29d0*/  MUFU.RCP R91, R23 ;  /* 0x00000017005b7308 */ /* 0x000e640000001000 */
[----:B------:R2:W-:Y:S06]  /*29e0*/  STS.128 [R24], R4 ;  /* 0x0000000418007388 */ /* 0x0005ec0000000c00 */
[----:B------:R-:W3:Y:S01]  /*29f0*/  MUFU.EX2 R21, R21 ;  /* 0x0000001500157308 */ /* 0x000ee20000000800 */
[----:B-1----:R-:W-:Y:S01]  /*2a00*/  FMUL R91, R54, R91 ;  /* 0x0000005b365b7220 */ /* 0x002fe20000400000 */
[----:B------:R-:W-:-:S06]  /*2a10*/  FMUL R23, R39, -1.4426950216293334961 ;  /* 0xbfb8aa3b27177820 */ /* 0x000fcc0000400000 */
[----:B------:R-:W1:Y:S01]  /*2a20*/  MUFU.EX2 R23, R23 ;  /* 0x0000001700177308 */ /* 0x000e620000000800 */
[----:B---3--:R-:W-:-:S07]  /*2a30*/  FADD R21, R21, 1 ;  /* 0x3f80000015157421 */ /* 0x008fce0000000000 */
[----:B------:R-:W3:Y:S01]  /*2a40*/  MUFU.RCP R21, R21 ;  /* 0x0000001500157308 */ /* 0x000ee20000001000 */
[----:B--2---:R-:W-:Y:S01]  /*2a50*/  FMUL R4, R45, -1.4426950216293334961 ;  /* 0xbfb8aa3b2d047820 */ /* 0x004fe20000400000 */
[----:B------:R-:W-:Y:S01]  /*2a60*/  FMUL R24, R20, R18 ;  /* 0x0000001214187220 */ /* 0x000fe20000400000 */
[----:B------:R-:W-:Y:S01]  /*2a70*/  FMUL R20, R36, UR33 ;  /* 0x0000002124147c20 */ /* 0x000fe20008400000 */
[----:B------:R-:W-:Y:S01]  /*2a80*/  FMUL R36, R22, R91 ;  /* 0x0000005b16247220 */ /* 0x000fe20000400000 */
[----:B------:R-:W-:Y:S01]  /*2a90*/  FADD R22, R86, 1 ;  /* 0x3f80000056167421 */ /* 0x000fe20000000000 */
[----:B------:R-:W-:Y:S01]  /*2aa0*/  FMUL R6, R47, -1.4426950216293334961 ;  /* 0xbfb8aa3b2f067820 */ /* 0x000fe20000400000 */
[----:B------:R-:W-:Y:S01]  /*2ab0*/  FMUL R18, R37, UR33 ;  /* 0x0000002125127c20 */ /* 0x000fe20008400000 */
[----:B------:R-:W2:Y:S01]  /*2ac0*/  MUFU.EX2 R4, R4 ;  /* 0x0000000400047308 */ /* 0x000ea20000000800 */
[----:B------:R-:W-:Y:S01]  /*2ad0*/  FMUL R37, R55, R38 ;  /* 0x0000002637257220 */ /* 0x000fe20000400000 */
[----:B------:R-:W-:Y:S01]  /*2ae0*/  FMUL R5, R44, -1.4426950216293334961 ;  /* 0xbfb8aa3b2c057820 */ /* 0x000fe20000400000 */
[----:B------:R-:W-:Y:S01]  /*2af0*/  FMUL R7, R46, -1.4426950216293334961 ;  /* 0xbfb8aa3b2e077820 */ /* 0x000fe20000400000 */
[----:B------:R-:W-:Y:S01]  /*2b00*/  FMUL R91, R20, -1.4426950216293334961 ;  /* 0xbfb8aa3b145b7820 */ /* 0x000fe20000400000 */
[----:B-1----:R-:W-:Y:S01]  /*2b10*/  FADD R23, R23, 1 ;  /* 0x3f80000017177421 */ /* 0x002fe20000000000 */
[----:B------:R-:W-:Y:S01]  /*2b20*/  FMUL R81, R18, -1.4426950216293334961 ;  /* 0xbfb8aa3b12517820 */ /* 0x000fe20000400000 */
[----:B------:R-:W-:Y:S01]  /*2b30*/  FMUL R37, R82, R37 ;  /* 0x0000002552257220 */ /* 0x000fe20000400000 */
[----:B------:R-:W1:Y:S01]  /*2b40*/  MUFU.RCP R22, R22 ;  /* 0x0000001600167308 */ /* 0x000e620000001000 */
[----:B---3--:R-:W-:Y:S01]  /*2b50*/  FMUL R21, R15, R21 ;  /* 0x000000150f157220 */ /* 0x008fe20000400000 */
[----:B------:R-:W-:-:S06]  /*2b60*/  FMUL R82, R41, -1.4426950216293334961 ;  /* 0xbfb8aa3b29527820 */ /* 0x000fcc0000400000 */
[----:B------:R-:W3:Y:S01]  /*2b70*/  MUFU.EX2 R6, R6 ;  /* 0x0000000600067308 */ /* 0x000ee20000000800 */
[----:B--2---:R-:W-:-:S07]  /*2b80*/  FADD R4, R4, 1 ;  /* 0x3f80000004047421 */ /* 0x004fce0000000000 */
[----:B------:R-:W2:Y:S01]  /*2b90*/  MUFU.RCP R86, R84 ;  /* 0x0000005400567308 */ /* 0x000ea20000001000 */
[----:B-1----:R-:W-:-:S04]  /*2ba0*/  FMUL R22, R56, R22 ;  /* 0x0000001638167220 */ /* 0x002fc80000400000 */
[----:B------:R-:W-:Y:S01]  /*2bb0*/  FMUL R38, R83, R22 ;  /* 0x0000001653267220 */ /* 0x000fe20000400000 */
[----:B------:R-:W-:Y:S01]  /*2bc0*/  FMUL R83, R42, UR33 ;  /* 0x000000212a537c20 */ /* 0x000fe20008400000 */
[----:B------:R-:W-:Y:S01]  /*2bd0*/  FMUL R22, R40, UR33 ;  /* 0x0000002128167c20 */ /* 0x000fe20008400000 */
[----:B------:R-:W1:Y:S01]  /*2be0*/  MUFU.RCP R84, R4 ;  /* 0x0000000400547308 */ /* 0x000e620000001000 */
[----:B---3--:R-:W-:-:S07]  /*2bf0*/  FADD R6, R6, 1 ;  /* 0x3f80000006067421 */ /* 0x008fce0000000000 */
[----:B------:R-:W3:Y:S01]  /*2c00*/  MUFU.EX2 R5, R5 ;  /* 0x0000000500057308 */ /* 0x000ee20000000800 */
[----:B--2---:R-:W-:-:S04]  /*2c10*/  FMUL R86, R57, R86 ;  /* 0x0000005639567220 */ /* 0x004fc80000400000 */
[----:B------:R-:W-:Y:S01]  /*2c20*/  FMUL R25, R25, R86 ;  /* 0x0000005619197220 */ /* 0x000fe20000400000 */
[----:B------:R-:W-:Y:S02]  /*2c30*/  FMUL R86, R58, UR33 ;  /* 0x000000213a567c20 */ /* 0x000fe40008400000 */
[----:B------:R-:W2:Y:S01]  /*2c40*/  MUFU.EX2 R7, R7 ;  /* 0x0000000700077308 */ /* 0x000ea20000000800 */
[----:B-1----:R-:W-:Y:S01]  /*2c50*/  FMUL R42, R45, R84 ;  /* 0x000000542d2a7220 */ /* 0x002fe20000400000 */
[----:B------:R-:W-:Y:S01]  /*2c60*/  FMUL R84, R59, UR33 ;  /* 0x000000213b547c20 */ /* 0x000fe20008400000 */
[----:B------:R-:W-:Y:S02]  /*2c70*/  FMUL R4, R22, -1.4426950216293334961 ;  /* 0xbfb8aa3b16047820 */ /* 0x000fe40000400000 */
[----:B------:R-:W-:Y:S01]  /*2c80*/  FMUL R42, R13, R42 ;  /* 0x0000002a0d2a7220 */ /* 0x000fe20000400000 */
[----:B------:R-:W-:Y:S02]  /*2c90*/  FMUL R13, R86, -1.4426950216293334961 ;  /* 0xbfb8aa3b560d7820 */ /* 0x000fe40000400000 */
[----:B------:R-:W1:Y:S01]  /*2ca0*/  MUFU.RCP R59, R6 ;  /* 0x00000006003b7308 */ /* 0x000e620000001000 */
[----:B---3--:R-:W-:-:S07]  /*2cb0*/  FADD R5, R5, 1 ;  /* 0x3f80000005057421 */ /* 0x008fce0000000000 */
[----:B------:R-:W-:Y:S01]  /*2cc0*/  MUFU.EX2 R91, R91 ;  /* 0x0000005b005b7308 */ /* 0x000fe20000000800 */
[----:B--2---:R-:W-:Y:S01]  /*2cd0*/  FADD R40, R7, 1 ;  /* 0x3f80000007287421 */ /* 0x004fe20000000000 */
[----:B------:R-:W-:-:S06]  /*2ce0*/  FMUL R7, R43, UR33 ;  /* 0x000000212b077c20 */ /* 0x000fcc0008400000 */
[----:B------:R-:W2:Y:S01]  /*2cf0*/  MUFU.RCP R5, R5 ;  /* 0x0000000500057308 */ /* 0x000ea20000001000 */
[----:B-1----:R-:W-:Y:S01]  /*2d00*/  FMUL R58, R47, R59 ;  /* 0x0000003b2f3a7220 */ /* 0x002fe20000400000 */
[----:B------:R-:W-:-:S03]  /*2d10*/  FMUL R6, R84, -1.4426950216293334961 ;  /* 0xbfb8aa3b54067820 */ /* 0x000fc60000400000 */
[----:B------:R-:W-:Y:S01]  /*2d20*/  FMUL R58, R79, R58 ;  /* 0x0000003a4f3a7220 */ /* 0x000fe20000400000 */
[----:B------:R-:W-:Y:S02]  /*2d30*/  FADD R79, R90, 1 ;  /* 0x3f8000005a4f7421 */ /* 0x000fe40000000000 */
[----:B------:R-:W1:Y:S08]  /*2d40*/  MUFU.RCP R59, R88 ;  /* 0x00000058003b7308 */ /* 0x000e700000001000 */
[----:B------:R3:W4:Y:S01]  /*2d50*/  MUFU.RCP R88, R87 ;  /* 0x0000005700587308 */ /* 0x0007220000001000 */
[----:B--2---:R-:W-:-:S07]  /*2d60*/  FMUL R5, R44, R5 ;  /* 0x000000052c057220 */ /* 0x004fce0000400000 */
[----:B------:R-:W2:Y:S01]  /*2d70*/  MUFU.RCP R79, R79 ;  /* 0x0000004f004f7308 */ /* 0x000ea20000001000 */
[----:B-1----:R-:W-:-:S04]  /*2d80*/  FMUL R59, R48, R59 ;  /* 0x0000003b303b7220 */ /* 0x002fc80000400000 */
[----:B------:R-:W-:-:S03]  /*2d90*/  FMUL R59, R16, R59 ;  /* 0x0000003b103b7220 */ /* 0x000fc60000400000 */
[----:B------:R-:W-:Y:S01]  /*2da0*/  MUFU.RCP R23, R23 ;  /* 0x0000001700177308 */ /* 0x000fe20000001000 */
[----:B---3--:R-:W-:Y:S01]  /*2db0*/  FMUL R87, R60, UR33 ;  /* 0x000000213c577c20 */ /* 0x008fe20008400000 */
[----:B----4-:R-:W-:-:S03]  /*2dc0*/  FMUL R60, R49, R88 ;  /* 0x00000058313c7220 */ /* 0x010fc60000400000 */
[----:B------:R-:W-:Y:S01]  /*2dd0*/  FMUL R16, R87, -1.4426950216293334961 ;  /* 0xbfb8aa3b57107820 */ /* 0x000fe20000400000 */
[----:B------:R-:W-:Y:S01]  /*2de0*/  FMUL R60, R17, R60 ;  /* 0x0000003c113c7220 */ /* 0x000fe20000400000 */
[----:B------:R-:W-:Y:S01]  /*2df0*/  FMUL R17, R63, UR33 ;  /* 0x000000213f117c20 */ /* 0x000fe20008400000 */
[----:B------:R-:W1:Y:S01]  /*2e00*/  MUFU.RCP R88, R89 ;  /* 0x0000005900587308 */ /* 0x000e620000001000 */
[----:B--2---:R-:W-:-:S04]  /*2e10*/  FMUL R79, R50, R79 ;  /* 0x0000004f324f7220 */ /* 0x004fc80000400000 */
[----:B------:R-:W-:Y:S01]  /*2e20*/  FMUL R79, R80, R79 ;  /* 0x0000004f504f7220 */ /* 0x000fe20000400000 */
[----:B------:R-:W-:Y:S02]  /*2e30*/  FADD R80, R91, 1 ;  /* 0x3f8000005b507421 */ /* 0x000fe40000000000 */
[----:B------:R2:W3:Y:S08]  /*2e40*/  MUFU.RCP R43, R40 ;  /* 0x00000028002b7308 */ /* 0x0004f00000001000 */
[----:B------:R-:W4:Y:S01]  /*2e50*/  MUFU.EX2 R4, R4 ;  /* 0x0000000400047308 */ /* 0x000f220000000800 */
[----:B-1----:R-:W-:Y:S01]  /*2e60*/  FMUL R63, R51, R88 ;  /* 0x00000058333f7220 */ /* 0x002fe20000400000 */
[----:B------:R-:W-:-:S03]  /*2e70*/  FMUL R88, R17, -1.4426950216293334961 ;  /* 0xbfb8aa3b11587820 */ /* 0x000fc60000400000 */
[----:B------:R-:W-:Y:S01]  /*2e80*/  FMUL R63, R19, R63 ;  /* 0x0000003f133f7220 */ /* 0x000fe20000400000 */
[----:B------:R-:W-:Y:S01]  /*2e90*/  FMUL R19, R62, UR33 ;  /* 0x000000213e137c20 */ /* 0x000fe20008400000 */
[----:B------:R-:W-:Y:S01]  /*2ea0*/  FMUL R62, R76, R21 ;  /* 0x000000154c3e7220 */ /* 0x000fe20000400000 */
[----:B------:R-:W1:Y:S01]  /*2eb0*/  MUFU.RCP R80, R80 ;  /* 0x0000005000507308 */ /* 0x000e620000001000 */
[----:B--2---:R-:W-:Y:S01]  /*2ec0*/  FMUL R40, R12, R5 ;  /* 0x000000050c287220 */ /* 0x004fe20000400000 */
[----:B------:R-:W-:Y:S01]  /*2ed0*/  FMUL R12, R83, -1.4426950216293334961 ;  /* 0xbfb8aa3b530c7820 */ /* 0x000fe20000400000 */
[----:B------:R-:W-:Y:S01]  /*2ee0*/  FMUL R5, R7, -1.4426950216293334961 ;  /* 0xbfb8aa3b07057820 */ /* 0x000fe20000400000 */
[----:B------:R-:W-:Y:S01]  /*2ef0*/  FMUL R21, R65, UR33 ;  /* 0x0000002141157c20 */ /* 0x000fe20008400000 */
[----:B------:R-:W-:Y:S01]  /*2f00*/  FMUL R65, R39, R23 ;  /* 0x0000001727417220 */ /* 0x000fe20000400000 */
[----:B---3--:R-:W-:Y:S01]  /*2f10*/  FMUL R43, R46, R43 ;  /* 0x0000002b2e2b7220 */ /* 0x008fe20000400000 */
[----:B------:R-:W-:Y:S01]  /*2f20*/  FMUL R23, R64, UR33 ;  /* 0x0000002140177c20 */ /* 0x000fe20008400000 */
[----:B------:R-:W-:Y:S01]  /*2f30*/  MUFU.EX2 R13, R13 ;  /* 0x0000000d000d7308 */ /* 0x000fe20000000800 */
[----:B----4-:R-:W-:Y:S01]  /*2f40*/  FADD R4, R4, 1 ;  /* 0x3f80000004047421 */ /* 0x010fe20000000000 */
[----:B------:R-:W-:Y:S01]  /*2f50*/  FMUL R64, R75, R65 ;  /* 0x000000414b407220 */ /* 0x000fe20000400000 */
[----:B------:R-:W-:Y:S01]  /*2f60*/  FMUL R43, R14, R43 ;  /* 0x0000002b0e2b7220 */ /* 0x000fe20000400000 */
[----:B------:R-:W-:Y:S01]  /*2f70*/  FMUL R93, R19, -1.4426950216293334961 ;  /* 0xbfb8aa3b135d7820 */ /* 0x000fe20000400000 */
[----:B------:R-:W-:Y:S01]  /*2f80*/  FMUL R75, R67, UR33 ;  /* 0x00000021434b7c20 */ /* 0x000fe20008400000 */
[----:B------:R-:W-:Y:S01]  /*2f90*/  FMUL R14, R61, -1.4426950216293334961 ;  /* 0xbfb8aa3b3d0e7820 */ /* 0x000fe20000400000 */
[----:B------:R-:W-:Y:S01]  /*2fa0*/  FMUL R90, R21, -1.4426950216293334961 ;  /* 0xbfb8aa3b155a7820 */ /* 0x000fe20000400000 */
[----:B------:R-:W2:Y:S01]  /*2fb0*/  MUFU.EX2 R81, R81 ;  /* 0x0000005100517308 */ /* 0x000ea20000000800 */
[----:B-1----:R-:W-:Y:S01]  /*2fc0*/  FMUL R65, R20, R80 ;  /* 0x0000005014417220 */ /* 0x002fe20000400000 */
[----:B------:R-:W-:Y:S01]  /*2fd0*/  FMUL R80, R66, UR33 ;  /* 0x0000002142507c20 */ /* 0x000fe20008400000 */
[----:B------:R-:W-:Y:S01]  /*2fe0*/  FMUL R92, R23, -1.4426950216293334961 ;  /* 0xbfb8aa3b175c7820 */ /* 0x000fe20000400000 */
[----:B------:R-:W-:Y:S01]  /*2ff0*/  FMUL R91, R75, -1.4426950216293334961 ;  /* 0xbfb8aa3b4b5b7820 */ /* 0x000fe20000400000 */
[----:B------:R-:W-:Y:S01]  /*3000*/  FMUL R65, R78, R65 ;  /* 0x000000414e417220 */ /* 0x000fe20000400000 */
[----:B------:R-:W-:Y:S01]  /*3010*/  FMUL R89, R80, -1.4426950216293334961 ;  /* 0xbfb8aa3b50597820 */ /* 0x000fe20000400000 */
[----:B------:R-:W-:Y:S01]  /*3020*/  F2FP.BF16.F32.PACK_AB R40, R42, R40 ;  /* 0x000000282a28723e */ /* 0x000fe200000010ff */
[----:B------:R-:W1:Y:S01]  /*3030*/  MUFU.EX2 R12, R12 ;  /* 0x0000000c000c7308 */ /* 0x000e620000000800 */
[----:B------:R-:W-:-:S07]  /*3040*/  F2FP.BF16.F32.PACK_AB R42, R60, R59 ;  /* 0x0000003b3c2a723e */ /* 0x000fce00000010ff */
[----:B------:R-:W3:Y:S01]  /*3050*/  MUFU.EX2 R5, R5 ;  /* 0x0000000500057308 */ /* 0x000ee20000000800 */
[----:B--2---:R-:W-:-:S07]  /*3060*/  FADD R66, R81, 1 ;  /* 0x3f80000051427421 */ /* 0x004fce0000000000 */
[----:B------:R2:W4:Y:S01]  /*3070*/  MUFU.RCP R67, R4 ;  /* 0x0000000400437308 */ /* 0x0005220000001000 */
[----:B-1----:R-:W-:-:S07]  /*3080*/  FADD R12, R12, 1 ;  /* 0x3f8000000c0c7421 */ /* 0x002fce0000000000 */
[----:B------:R-:W1:Y:S01]  /*3090*/  MUFU.EX2 R6, R6 ;  /* 0x0000000600067308 */ /* 0x000e620000000800 */
[----:B---3--:R-:W-:-:S07]  /*30a0*/  FADD R5, R5, 1 ;  /* 0x3f80000005057421 */ /* 0x008fce0000000000 */
[----:B------:R-:W3:Y:S01]  /*30b0*/  MUFU.EX2 R93, R93 ;  /* 0x0000005d005d7308 */ /* 0x000ee20000000800 */
[----:B--2---:R-:W-:Y:S01]  /*30c0*/  FADD R4, R13, 1 ;  /* 0x3f8000000d047421 */ /* 0x004fe20000000000 */
[----:B----4-:R-:W-:Y:S01]  /*30d0*/  FMUL R67, R22, R67 ;  /* 0x0000004316437220 */ /* 0x010fe20000400000 */
[----:B------:R-:W-:-:S03]  /*30e0*/  F2FP.BF16.F32.PACK_AB R13, R55, R54 ;  /* 0x00000036370d723e */ /* 0x000fc600000010ff */
[----:B------:R-:W-:Y:S01]  /*30f0*/  FMUL R67, R8, R67 ;  /* 0x0000004308437220 */ /* 0x000fe20000400000 */
[----:B------:R-:W-:Y:S01]  /*3100*/  F2FP.BF16.F32.PACK_AB R8, R45, R44 ;  /* 0x0000002c2d08723e */ /* 0x000fe200000010ff */
[----:B------:R-:W2:Y:S01]  /*3110*/  MUFU.EX2 R14, R14 ;  /* 0x0000000e000e7308 */ /* 0x000ea20000000800 */
[----:B-1----:R-:W-:-:S07]  /*3120*/  FADD R6, R6, 1 ;  /* 0x3f80000006067421 */ /* 0x002fce0000000000 */
[----:B------:R-:W1:Y:S01]  /*3130*/  MUFU.EX2 R16, R16 ;  /* 0x0000001000107308 */ /* 0x000e620000000800 */
[----:B---3--:R-:W-:-:S07]  /*3140*/  FADD R81, R93, 1 ;  /* 0x3f8000005d517421 */ /* 0x008fce0000000000 */
[----:B------:R-:W3:Y:S01]  /*3150*/  MUFU.EX2 R90, R90 ;  /* 0x0000005a005a7308 */ /* 0x000ee20000000800 */
[----:B--2---:R-:W-:-:S07]  /*3160*/  FADD R14, R14, 1 ;  /* 0x3f8000000e0e7421 */ /* 0x004fce0000000000 */
[----:B------:R-:W2:Y:S01]  /*3170*/  MUFU.EX2 R92, R92 ;  /* 0x0000005c005c7308 */ /* 0x000ea20000000800 */
[----:B-1----:R-:W-:-:S07]  /*3180*/  FADD R16, R16, 1 ;  /* 0x3f80000010107421 */ /* 0x002fce0000000000 */
[----:B------:R-:W1:Y:S01]  /*3190*/  MUFU.EX2 R88, R88 ;  /* 0x0000005800587308 */ /* 0x000e620000000800 */
[----:B---3--:R-:W-:-:S07]  /*31a0*/  FADD R90, R90, 1 ;  /* 0x3f8000005a5a7421 */ /* 0x008fce0000000000 */
[----:B------:R-:W3:Y:S01]  /*31b0*/  MUFU.RCP R4, R4 ;  /* 0x0000000400047308 */ /* 0x000ee20000001000 */
[----:B--2---:R-:W-:-:S07]  /*31c0*/  FADD R92, R92, 1 ;  /* 0x3f8000005c5c7421 */ /* 0x004fce0000000000 */
[----:B------:R-:W2:Y:S01]  /*31d0*/  MUFU.EX2 R82, R82 ;  /* 0x0000005200527308 */ /* 0x000ea20000000800 */
[----:B-1----:R-:W-:-:S07]  /*31e0*/  FADD R88, R88, 1 ;  /* 0x3f80000058587421 */ /* 0x002fce0000000000 */
[----:B------:R-:W1:Y:S01]  /*31f0*/  MUFU.RCP R66, R66 ;  /* 0x0000004200427308 */ /* 0x000e620000001000 */
[----:B---3--:R-:W-:-:S04]  /*3200*/  FMUL R4, R86, R4 ;  /* 0x0000000456047220 */ /* 0x008fc80000400000 */
[----:B------:R-:W-:Y:S01]  /*3210*/  FMUL R85, R85, R4 ;  /* 0x0000000455557220 */ /* 0x000fe20000400000 */
[----:B------:R-:W-:Y:S02]  /*3220*/  F2FP.BF16.F32.PACK_AB R4, R18, R20 ;  /* 0x000000141204723e */ /* 0x000fe400000010ff */
[----:B------:R-:W3:Y:S01]  /*3230*/  MUFU.EX2 R89, R89 ;  /* 0x0000005900597308 */ /* 0x000ee20000000800 */
[----:B--2---:R-:W-:-:S07]  /*3240*/  FADD R76, R82, 1 ;  /* 0x3f800000524c7421 */ /* 0x004fce0000000000 */
[----:B------:R-:W2:Y:S01]  /*3250*/  MUFU.RCP R12, R12 ;  /* 0x0000000c000c7308 */ /* 0x000ea20000001000 */
[----:B-1----:R-:W-:Y:S01]  /*3260*/  FMUL R66, R18, R66 ;  /* 0x0000004212427220 */ /* 0x002fe20000400000 */
[----:B------:R-:W-:-:S03]  /*3270*/  F2FP.BF16.F32.PACK_AB R18, R21, R23 ;  /* 0x000000171512723e */ /* 0x000fc600000010ff */
[----:B------:R-:W-:-:S03]  /*3280*/  FMUL R66, R77, R66 ;  /* 0x000000424d427220 */ /* 0x000fc60000400000 */
[----:B------:R-:W1:Y:S01]  /*3290*/  MUFU.EX2 R91, R91 ;  /* 0x0000005b005b7308 */ /* 0x000e620000000800 */
[----:B---3--:R-:W-:-:S07]  /*32a0*/  FADD R89, R89, 1 ;  /* 0x3f80000059597421 */ /* 0x008fce0000000000 */
[----:B------:R-:W3:Y:S01]  /*32b0*/  MUFU.RCP R5, R5 ;  /* 0x0000000500057308 */ /* 0x000ee20000001000 */
[----:B--2---:R-:W-:-:S04]  /*32c0*/  FMUL R12, R83, R12 ;  /* 0x0000000c530c7220 */ /* 0x004fc80000400000 */
[----:B------:R-:W-:Y:S01]  /*32d0*/  FMUL R77, R10, R12 ;  /* 0x0000000c0a4d7220 */ /* 0x000fe20000400000 */
[----:B------:R-:W-:Y:S02]  /*32e0*/  F2FP.BF16.F32.PACK_AB R12, R53, R52 ;  /* 0x00000034350c723e */ /* 0x000fe400000010ff */
[----:B------:R-:W2:Y:S01]  /*32f0*/  MUFU.RCP R6, R6 ;  /* 0x0000000600067308 */ /* 0x000ea20000001000 */
[----:B-1----:R-:W-:Y:S01]  /*3300*/  FADD R91, R91, 1 ;  /* 0x3f8000005b5b7421 */ /* 0x002fe20000000000 */
[----:B------:R-:W-:-:S06]  /*3310*/  F2FP.BF16.F32.PACK_AB R10, R49, R48 ;  /* 0x00000030310a723e */ /* 0x000fcc00000010ff */
[----:B------:R-:W1:Y:S01]  /*3320*/  MUFU.RCP R82, R14 ;  /* 0x0000000e00527308 */ /* 0x000e620000001000 */
[C---:B---3--:R-:W-:Y:S01]  /*3330*/  FMUL R5, R7.reuse, R5 ;  /* 0x0000000507057220 */ /* 0x048fe20000400000 */
[----:B------:R-:W-:-:S03]  /*3340*/  F2FP.BF16.F32.PACK_AB R7, R7, R83 ;  /* 0x000000530707723e */ /* 0x000fc600000010ff */
[----:B------:R-:W-:Y:S01]  /*3350*/  FMUL R78, R11, R5 ;  /* 0x000000050b4e7220 */ /* 0x000fe20000400000 */
[----:B------:R-:W-:Y:S02]  /*3360*/  F2FP.BF16.F32.PACK_AB R5, R39, R15 ;  /* 0x0000000f2705723e */ /* 0x000fe400000010ff */
[----:B------:R-:W3:Y:S01]  /*3370*/  MUFU.RCP R81, R81 ;  /* 0x0000005100517308 */ /* 0x000ee20000001000 */
[C---:B--2---:R-:W-:Y:S01]  /*3380*/  FMUL R6, R84.reuse, R6 ;  /* 0x0000000654067220 */ /* 0x044fe20000400000 */
[----:B------:R-:W-:Y:S02]  /*3390*/  F2FP.BF16.F32.PACK_AB R11, R51, R50 ;  /* 0x00000032330b723e */ /* 0x000fe400000010ff */
[----:B------:R-:W-:Y:S01]  /*33a0*/  F2FP.BF16.F32.PACK_AB R15, R84, R86 ;  /* 0x00000056540f723e */ /* 0x000fe200000010ff */
[----:B------:R-:W-:Y:S01]  /*33b0*/  FMUL R27, R27, R6 ;  /* 0x000000061b1b7220 */ /* 0x000fe20000400000 */
[----:B------:R-:W-:Y:S02]  /*33c0*/  F2FP.BF16.F32.PACK_AB R6, R41, R22 ;  /* 0x000000162906723e */ /* 0x000fe400000010ff */
[----:B------:R-:W2:Y:S01]  /*33d0*/  MUFU.RCP R16, R16 ;  /* 0x0000001000107308 */ /* 0x000ea20000001000 */
[----:B-1----:R-:W-:Y:S01]  /*33e0*/  FMUL R39, R61, R82 ;  /* 0x000000523d277220 */ /* 0x002fe20000400000 */
[----:B------:R-:W-:-:S02]  /*33f0*/  F2FP.BF16.F32.PACK_AB R22, R33, R32 ;  /* 0x000000202116723e */ /* 0x000fc400000010ff */
[----:B------:R-:W-:Y:S01]  /*3400*/  F2FP.BF16.F32.PACK_AB R14, R57, R56 ;  /* 0x00000038390e723e */ /* 0x000fe200000010ff */
[----:B------:R-:W-:-:S03]  /*3410*/  FMUL R39, R29, R39 ;  /* 0x000000271d277220 */ /* 0x000fc60000400000 */
[----:B------:R-:W1:Y:S01]  /*3420*/  MUFU.RCP R92, R92 ;  /* 0x0000005c005c7308 */ /* 0x000e620000001000 */
[----:B---3--:R-:W-:-:S07]  /*3430*/  FMUL R81, R19, R81 ;  /* 0x0000005113517220 */ /* 0x008fce0000400000 */
[----:B------:R-:W3:Y:S01]  /*3440*/  MUFU.RCP R90, R90 ;  /* 0x0000005a005a7308 */ /* 0x000ee20000001000 */
[----:B--2---:R-:W-:Y:S01]  /*3450*/  FMUL R44, R87, R16 ;  /* 0x00000010572c7220 */ /* 0x004fe20000400000 */
[----:B------:R-:W-:-:S03]  /*3460*/  F2FP.BF16.F32.PACK_AB R16, R61, R87 ;  /* 0x000000573d10723e */ /* 0x000fc600000010ff */
[----:B------:R-:W-:-:S03]  /*3470*/  FMUL R44, R28, R44 ;  /* 0x0000002c1c2c7220 */ /* 0x000fc60000400000 */
[----:B------:R-:W2:Y:S01]  /*3480*/  MUFU.RCP R88, R88 ;  /* 0x0000005800587308 */ /* 0x000ea20000001000 */
[----:B-1----:R-:W-:-:S07]  /*3490*/  FMUL R92, R23, R92 ;  /* 0x0000005c175c7220 */ /* 0x002fce0000400000 */
[----:B------:R-:W1:Y:S01]  /*34a0*/  MUFU.RCP R20, R89 ;  /* 0x0000005900147308 */ /* 0x000e620000001000 */
[----:B---3--:R-:W-:Y:S01]  /*34b0*/  FMUL R90, R21, R90 ;  /* 0x0000005a155a7220 */ /* 0x008fe20000400000 */
[----:B------:R-:W-:-:S06]  /*34c0*/  F2FP.BF16.F32.PACK_AB R21, R31, R30 ;  /* 0x0000001e1f15723e */ /* 0x000fcc00000010ff */
[----:B------:R-:W3:Y:S01]  /*34d0*/  MUFU.RCP R76, R76 ;  /* 0x0000004c004c7308 */ /* 0x000ee20000001000 */
[C---:B--2---:R-:W-:Y:S01]  /*34e0*/  FMUL R88, R17.reuse, R88 ;  /* 0x0000005811587220 */ /* 0x044fe20000400000 */
[----:B------:R-:W-:Y:S02]  /*34f0*/  F2FP.BF16.F32.PACK_AB R17, R17, R19 ;  /* 0x000000131111723e */ /* 0x000fe400000010ff */
[----:B------:R-:W-:-:S04]  /*3500*/  F2FP.BF16.F32.PACK_AB R19, R75, R80 ;  /* 0x000000504b13723e */ /* 0x000fc800000010ff */
[----:B------:R-:W2:Y:S01]  /*3510*/  MUFU.RCP R52, R91 ;  /* 0x0000005b00347308 */ /* 0x000ea20000001000 */
[----:B-1----:R-:W-:Y:S01]  /*3520*/  FMUL R23, R80, R20 ;  /* 0x0000001450177220 */ /* 0x002fe20000400000 */
[----:B------:R-:W-:Y:S01]  /*3530*/  F2FP.BF16.F32.PACK_AB R20, R29, R28 ;  /* 0x0000001c1d14723e */ /* 0x000fe200000010ff */
[----:B------:R-:W-:Y:S01]  /*3540*/  FMUL R29, R30, R81 ;  /* 0x000000511e1d7220 */ /* 0x000fe20000400000 */
[----:B------:R-:W-:Y:S01]  /*3550*/  FMUL R30, R33, R90 ;  /* 0x0000005a211e7220 */ /* 0x000fe20000400000 */
[----:B------:R-:W-:Y:S01]  /*3560*/  FMUL R28, R31, R88 ;  /* 0x000000581f1c7220 */ /* 0x000fe20000400000 */
[----:B------:R-:W-:Y:S01]  /*3570*/  FMUL R33, R34, R23 ;  /* 0x0000001722217220 */ /* 0x000fe20000400000 */
[----:B------:R-:W-:Y:S01]  /*3580*/  FMUL R31, R32, R92 ;  /* 0x0000005c201f7220 */ /* 0x000fe20000400000 */
[----:B------:R-:W-:Y:S01]  /*3590*/  F2FP.BF16.F32.PACK_AB R23, R35, R34 ;  /* 0x000000222317723e */ /* 0x000fe200000010ff */
[----:B---3--:R-:W-:Y:S01]  /*35a0*/  FMUL R76, R41, R76 ;  /* 0x0000004c294c7220 */ /* 0x008fe20000400000 */
[----:B------:R-:W-:-:S03]  /*35b0*/  MOV R41, UR8 ;  /* 0x0000000800297c02 */ /* 0x000fc60008000f00 */
[----:B------:R-:W-:Y:S01]  /*35c0*/  FMUL R76, R9, R76 ;  /* 0x0000004c094c7220 */ /* 0x000fe20000400000 */
[----:B------:R-:W-:Y:S01]  /*35d0*/  LEA R45, R41, R2, 0xd ;  /* 0x00000002292d7211 */ /* 0x000fe200078e68ff */
[----:B------:R-:W-:Y:S01]  /*35e0*/  STS.128 [R74], R20 ;  /* 0x000000144a007388 */ /* 0x000fe20000000c00 */
[----:B------:R-:W-:Y:S01]  /*35f0*/  F2FP.BF16.F32.PACK_AB R9, R47, R46 ;  /* 0x0000002e2f09723e */ /* 0x000fe200000010ff */
[----:B--2---:R-:W-:Y:S01]  /*3600*/  FMUL R52, R75, R52 ;  /* 0x000000344b347220 */ /* 0x004fe20000400000 */
[----:B------:R-:W-:Y:S01]  /*3610*/  LEA R34, R41, R68, 0xd ;  /* 0x0000004429227211 */ /* 0x000fe200078e68ff */
[----:B------:R1:W-:Y:S02]  /*3620*/  STS.128 [R45], R4 ;  /* 0x000000042d007388 */ /* 0x0003e40000000c00 */
[----:B------:R-:W-:Y:S01]  /*3630*/  FMUL R32, R35, R52 ;  /* 0x0000003423207220 */ /* 0x000fe20000400000 */
[C---:B------:R-:W-:Y:S02]  /*3640*/  LEA R35, R41.reuse, R3, 0xd ;  /* 0x0000000329237211 */ /* 0x040fe400078e68ff */
[----:B------:R-:W-:-:S03]  /*3650*/  LEA R41, R41, R69, 0xd ;  /* 0x0000004529297211 */ /* 0x000fc600078e68ff */
[----:B------:R2:W-:Y:S04]  /*3660*/  STS.128 [R35], R8 ;  /* 0x0000000823007388 */ /* 0x0005e80000000c00 */
[----:B------:R-:W-:Y:S04]  /*3670*/  STS.128 [R34], R12 ;  /* 0x0000000c22007388 */ /* 0x000fe80000000c00 */
[----:B------:R3:W-:Y:S01]  /*3680*/  STS.128 [R41], R16 ;  /* 0x0000001029007388 */ /* 0x0007e20000000c00 */
[----:B-1----:R-:W-:Y:S02]  /*3690*/  F2FP.BF16.F32.PACK_AB R4, R26, R24 ;  /* 0x000000181a04723e */ /* 0x002fe400000010ff */
[----:B------:R-:W-:-:S02]  /*36a0*/  F2FP.BF16.F32.PACK_AB R5, R37, R36 ;  /* 0x000000242505723e */ /* 0x000fc400000010ff */
[----:B------:R-:W-:Y:S02]  /*36b0*/  F2FP.BF16.F32.PACK_AB R6, R25, R38 ;  /* 0x000000261906723e */ /* 0x000fe400000010ff */
[----:B------:R-:W-:Y:S02]  /*36c0*/  F2FP.BF16.F32.PACK_AB R7, R27, R85 ;  /* 0x000000551b07723e */ /* 0x000fe400000010ff */
[----:B--2---:R-:W-:Y:S02]  /*36d0*/  F2FP.BF16.F32.PACK_AB R9, R64, R62 ;  /* 0x0000003e4009723e */ /* 0x004fe400000010ff */
[----:B------:R-:W-:Y:S02]  /*36e0*/  F2FP.BF16.F32.PACK_AB R8, R66, R65 ;  /* 0x000000414208723e */ /* 0x000fe400000010ff */
[----:B------:R-:W-:Y:S02]  /*36f0*/  F2FP.BF16.F32.PACK_AB R10, R76, R67 ;  /* 0x000000434c0a723e */ /* 0x000fe400000010ff */
[----:B------:R-:W-:-:S02]  /*3700*/  F2FP.BF16.F32.PACK_AB R11, R78, R77 ;  /* 0x0000004d4e0b723e */ /* 0x000fc400000010ff */
[----:B---3--:R-:W-:Y:S02]  /*3710*/  MOV R16, UR4 ;  /* 0x0000000400107c02 */ /* 0x008fe40008000f00 */
[----:B------:R-:W-:Y:S02]  /*3720*/  F2FP.BF16.F32.PACK_AB R41, R58, R43 ;  /* 0x0000002b3a29723e */ /* 0x000fe400000010ff */
[C---:B------:R-:W-:Y:S02]  /*3730*/  LEA R18, R16.reuse, R70, 0xd ;  /* 0x0000004610127211 */ /* 0x040fe400078e68ff */
[----:B------:R-:W-:Y:S02]  /*3740*/  F2FP.BF16.F32.PACK_AB R43, R63, R79 ;  /* 0x0000004f3f2b723e */ /* 0x000fe400000010ff */
[C---:B------:R-:W-:Y:S01]  /*3750*/  LEA R17, R16.reuse, R71, 0xd ;  /* 0x0000004710117211 */ /* 0x040fe200078e68ff */
[----:B------:R1:W-:Y:S01]  /*3760*/  STS.128 [R18], R8 ;  /* 0x0000000812007388 */ /* 0x0003e20000000c00 */
[----:B------:R-:W-:-:S02]  /*3770*/  LEA R19, R16, R72, 0xd ;  /* 0x0000004810137211 */ /* 0x000fc400078e68ff */
[----:B------:R-:W-:Y:S01]  /*3780*/  F2FP.BF16.F32.PACK_AB R12, R39, R44 ;  /* 0x0000002c270c723e */ /* 0x000fe200000010ff */
[----:B------:R1:W-:Y:S01]  /*3790*/  STS.128 [R17], R40 ;  /* 0x0000002811007388 */ /* 0x0003e20000000c00 */
[----:B------:R-:W-:Y:S02]  /*37a0*/  F2FP.BF16.F32.PACK_AB R13, R28, R29 ;  /* 0x0000001d1c0d723e */ /* 0x000fe400000010ff */
[----:B------:R-:W-:Y:S01]  /*37b0*/  F2FP.BF16.F32.PACK_AB R14, R30, R31 ;  /* 0x0000001f1e0e723e */ /* 0x000fe200000010ff */
[----:B------:R1:W-:Y:S01]  /*37c0*/  STS.128 [R19], R4 ;  /* 0x0000000413007388 */ /* 0x0003e20000000c00 */
[----:B------:R-:W-:Y:S02]  /*37d0*/  F2FP.BF16.F32.PACK_AB R15, R32, R33 ;  /* 0x00000021200f723e */ /* 0x000fe400000010ff */
[----:B------:R-:W-:-:S05]  /*37e0*/  LEA R16, R16, R73, 0xd ;  /* 0x0000004910107211 */ /* 0x000fca00078e68ff */
[----:B------:R1:W-:Y:S01]  /*37f0*/  STS.128 [R16], R12 ;  /* 0x0000000c10007388 */ /* 0x0003e20000000c00 */
[----:B------:R2:W-:Y:S06]  /*3800*/  MEMBAR.ALL.CTA ;  /* 0x0000000000007992 */ /* 0x0005ec0000008000 */
[----:B--2---:R-:W2:Y:S02]  /*3810*/  FENCE.VIEW.ASYNC.S ;  /* 0x00000000000073c6 */ /* 0x004ea40000000000 */
[----:B--2---:R-:W-:Y:S06]  /*3820*/  BAR.SYNC.DEFER_BLOCKING 0x1, 0x80 ;  /* 0x0042000000007b1d */ /* 0x004fec0000010000 */
[----:B------:R-:W-:Y:S05]  /*3830*/  BRA.U UP0, `(.L_x_37) ;  /* 0x0000000100447547 */ /* 0x000fea000b800000 */
[----:B------:R-:W-:Y:S02]  /*3840*/  USHF.L.U32 UR12, UR12, 0xc, URZ ;  /* 0x0000000c0c0c7899 */ /* 0x000fe400080006ff */
[----:B------:R-:W-:Y:S02]  /*3850*/  USHF.L.U32 UR8, UR8, 0xc, URZ ;  /* 0x0000000c08087899 */ /* 0x000fe400080006ff */
[----:B------:R-:W-:Y:S02]  /*3860*/  USHF.L.U32 UR4, UR4, 0xc, URZ ;  /* 0x0000000c04047899 */ /* 0x000fe400080006ff */
[----:B------:R-:W-:Y:S02]  /*3870*/  UIADD3 UR12, UPT, UPT, UR12, UR12, URZ ;  /* 0x0000000c0c0c7290 */ /* 0x000fe4000fffe0ff */
[----:B------:R-:W-:Y:S02]  /*3880*/  UIADD3 UR8, UPT, UPT, UR8, UR8, URZ ;  /* 0x0000000808087290 */ /* 0x000fe4000fffe0ff */
[----:B------:R-:W-:-:S02]  /*3890*/  UIADD3 UR4, UPT, UPT, UR32, UR4, UR4 ;  /* 0x0000000420047290 */ /* 0x000fc4000fffe004 */
[----:B------:R-:W-:Y:S02]  /*38a0*/  UIADD3 UR12, UPT, UPT, UR12, 0x400, UR32 ;  /* 0x000004000c0c7890 */ /* 0x000fe4000fffe020 */
[----:B------:R-:W-:Y:S02]  /*38b0*/  UIADD3 UR9, UPT, UPT, UR13, 0x20, URZ ;  /* 0x000000200d097890 */ /* 0x000fe4000fffe0ff */
[----:B------:R-:W-:Y:S02]  /*38c0*/  UIADD3 UR8, UPT, UPT, UR8, 0x400, UR32 ;  /* 0x0000040008087890 */ /* 0x000fe4000fffe020 */
[----:B------:R-:W-:Y:S01]  /*38d0*/  UIADD3 UR4, UPT, UPT, UR4, 0x8400, URZ ;  /* 0x0000840004047890 */ /* 0x000fe2000fffe0ff */
[----:B------:R-:W-:Y:S01]  /*38e0*/  UMOV UR10, UR14 ;  /* 0x0000000e000a7c82 */ /* 0x000fe20008000000 */
[----:B------:R-:W-:Y:S01]  /*38f0*/  UMOV UR6, UR14 ;  /* 0x0000000e00067c82 */ /* 0x000fe20008000000 */
[----:B------:R2:W-:Y:S04]  /*3900*/  UTMASTG.2D [UR12], [UR40], desc[URZ] ;  /* 0x0000ff0c280073b5 */ /* 0x0005e80008009000 */
[----:B------:R2:W-:Y:S02]  /*3910*/  UTMASTG.2D [UR8], [UR40], desc[URZ] ;  /* 0x0000ff08280073b5 */ /* 0x0005e40008009000 */
[----:B------:R2:W-:Y:S01]  /*3920*/  UTMASTG.2D [UR4], [UR38], desc[URZ] ;  /* 0x0000ff04260073b5 */ /* 0x0005e20008009000 */
[----:B------:R0:W-:Y:S01]  /*3930*/  UTMACMDFLUSH ;  /* 0x00000000000079b7 */ /* 0x0001e20000000000 */
[----:B--2---:R-:W-:-:S04]  /*3940*/  DEPBAR.LE SB0, 0x3 ;  /* 0x000080c00000791a */ /* 0x004fc80000000000 */
.L_x_37:
[----:B------:R-:W-:Y:S01]  /*3950*/  BAR.SYNC.DEFER_BLOCKING 0x1, 0x80 ;  /* 0x0042000000007b1d */ /* 0x000fe20000010000 */
[----:B------:R-:W-:Y:S02]  /*3960*/  UIADD3 UR6, UPT, UPT, UR35, -0x1, URZ ;  /* 0xffffffff23067890 */ /* 0x000fe4000fffe0ff */
[----:B------:R-:W-:Y:S02]  /*3970*/  UIADD3 UR4, UPT, UPT, UR35, 0x2, URZ ;  /* 0x0000000223047890 */ /* 0x000fe4000fffe0ff */
[----:B------:R-:W-:Y:S02]  /*3980*/  UISETP.GE.U32.AND UP0, UPT, UR6, 0x6, UPT ;  /* 0x000000060600788c */ /* 0x000fe4000bf06070 */
[----:B------:R-:W-:Y:S02]  /*3990*/  UIADD3 UR37, UPT, UPT, UR37, 0x40, URZ ;  /* 0x0000004025257890 */ /* 0x000fe4000fffe0ff */
[----:B------:R-:W-:Y:S02]  /*39a0*/  UIADD3 UR36, UPT, UPT, UR36, 0x1, URZ ;  /* 0x0000000124247890 */ /* 0x000fe4000fffe0ff */
[----:B------:R-:W-:-:S02]  /*39b0*/  UIADD3 UR34, UPT, UPT, UR34, 0x2, URZ ;  /* 0x0000000222227890 */ /* 0x000fc4000fffe0ff */
[----:B------:R-:W-:Y:S02]  /*39c0*/  UIADD3 UR5, UPT, UPT, UR5, 0x20, URZ ;  /* 0x0000002005057890 */ /* 0x000fe4000fffe0ff */
[----:B------:R-:W-:Y:S01]  /*39d0*/  UIADD3 UR13, UPT, UPT, UR13, 0x40, URZ ;  /* 0x000000400d0d7890 */ /* 0x000fe2000fffe0ff */
[----:B------:R-:W-:Y:S01]  /*39e0*/  UMOV UR35, UR4 ;  /* 0x0000000400237c82 */ /* 0x000fe20008000000 */
[----:B------:R-:W-:Y:S10]  /*39f0*/  BRA.U !UP0, `(.L_x_38) ;  /* 0xffffffe908187547 */ /* 0x000ff4000b83ffff */
[----:B------:R-:W-:Y:S01]  /*3a00*/  NOP ;  /* 0x0000000000007918 */ /* 0x000fe20000000000 */
[----:B------:R-:W2:Y:S01]  /*3a10*/  LDCU.64 UR4, c[0x0][0x5c0] ;  /* 0x0000b800ff0477ac */ /* 0x000ea20008000a00 */
[----:B------:R-:W-:Y:S01]  /*3a20*/  ULEA.HI.SX32 UR28, UR27, UR28, 0x1e ;  /* 0x0000001c1b1c7291 */ /* 0x000fe2000f8ff2ff */
[----:B------:R-:W-:Y:S01]  /*3a30*/  ELECT P0, URZ, PT ;  /* 0x0000000000ff782f */ /* 0x000fe20003800000 */
[----:B------:R-:W-:Y:S02]  /*3a40*/  UIADD3 UR24, UPT, UPT, UR24, 0x1, URZ ;  /* 0x0000000118187890 */ /* 0x000fe4000fffe0ff */
[----:B------:R-:W-:Y:S02]  /*3a50*/  UIADD3 UR25, UPT, UPT, UR25, 0x1, URZ ;  /* 0x0000000119197890 */ /* 0x000fe4000fffe0ff */
[----:B------:R-:W-:-:S04]  /*3a60*/  UISETP.NE.AND UP0, UPT, UR24, 0x2, UPT ;  /* 0x000000021800788c */ /* 0x000fc8000bf05270 */
[----:B------:R-:W-:Y:S02]  /*3a70*/  USEL UR24, UR24, URZ, UP0 ;  /* 0x000000ff18187287 */ /* 0x000fe40008000000 */
[----:B--2---:R-:W-:Y:S02]  /*3a80*/  UIMAD.WIDE.U32 UR8, UR28, UR5, URZ ;  /* 0x000000051c0872a5 */ /* 0x004fe4000f8e00ff */
[----:B-1----:R-:W-:Y:S01]  /*3a90*/  @P0 IMAD.MOV.U32 R4, RZ, RZ, 0x1 ;  /* 0x00000001ff040424 */ /* 0x002fe200078e00ff */
[----:B------:R-:W1:Y:S03]  /*3aa0*/  LDCU UR5, c[0x0][0x5d0] ;  /* 0x0000ba00ff0577ac */ /* 0x000e660008000800 */
[----:B------:R2:W-:Y:S01]  /*3ab0*/  @P0 SYNCS.ARRIVE.TRANS64.ART0 RZ, [UR23+0x40], R4 ;  /* 0x00004004ffff09a7 */ /* 0x0005e20008500017 */
        /* <DEDUP_REMOVED lines=12> */
[----:B-1----:R-:W-:-:S07]  /*3b80*/  UIMAD.WIDE.U32 UR8, UR6, UR5, URZ ;  /* 0x00000005060872a5 */ /* 0x002fce000f8e00ff */
[----:B------:R-:W-:Y:S02]  /*3b90*/  UMOV UR5, UR9 ;  /* 0x0000000900057c82 */ /* 0x000fe40008000000 */
[----:B------:R-:W-:-:S04]  /*3ba0*/  UIADD3 UR8, UPT, UPT, UR6, -UR5, URZ ;  /* 0x8000000506087290 */ /* 0x000fc8000fffe0ff */
[----:B------:R-:W-:-:S04]  /*3bb0*/  USHF.R.U32.HI UR8, URZ, UR16, UR8 ;  /* 0x00000010ff087299 */ /* 0x000fc80008011608 */
[----:B------:R-:W-:Y:S01]  /*3bc0*/  UIADD3 UR8, UPT, UPT, UR5, UR8, URZ ;  /* 0x0000000805087290 */ /* 0x000fe2000fffe0ff */
[----:B------:R-:W1:Y:S03]  /*3bd0*/  LDCU UR5, c[0x0][0x5cc] ;  /* 0x0000b980ff0577ac */ /* 0x000e660008000800 */
[----:B------:R-:W-:-:S04]  /*3be0*/  USHF.R.U32.HI UR8, URZ, UR15, UR8 ;  /* 0x0000000fff087299 */ /* 0x000fc80008011608 */
[----:B------:R-:W-:-:S04]  /*3bf0*/  UIADD3 UR8, UPT, UPT, -UR8, URZ, URZ ;  /* 0x000000ff08087290 */ /* 0x000fc8000fffe1ff */
[----:B------:R-:W-:Y:S02]  /*3c00*/  UIMAD UR4, UR4, UR8, UR6 ;  /* 0x00000008040472a4 */ /* 0x000fe4000f8e0206 */
[----:B------:R-:W-:Y:S02]  /*3c10*/  USEL UR8, URZ, 0x1, UP0 ;  /* 0x00000001ff087887 */ /* 0x000fe40008000000 */
[----:B------:R-:W-:Y:S02]  /*3c20*/  UISETP.GE.AND UP0, UPT, UR28, 0x80, UPT ;  /* 0x000000801c00788c */ /* 0x000fe4000bf06270 */
[----:B------:R-:W-:Y:S02]  /*3c30*/  UIADD3 UR6, UPT, UPT, -UR6, URZ, URZ ;  /* 0x000000ff06067290 */ /* 0x000fe4000fffe1ff */
[----:B------:R-:W-:Y:S02]  /*3c40*/  LOP3.LUT R0, R0, UR8, RZ, 0x3c, !PT ;  /* 0x0000000800007c12 */ /* 0x000fe4000f8e3cff */
[----:B-1----:R-:W-:-:S03]  /*3c50*/  UIMAD UR14, UR5, UR6, UR14 ;  /* 0x00000006050e72a4 */ /* 0x002fc6000f8e020e */
[----:B--2---:R-:W-:Y:S09]  /*3c60*/  BRA.U !UP0, `(.L_x_39) ;  /* 0xffffffe508287547 */ /* 0x004ff2000b83ffff */
.L_x_35:
[----:B------:R-:W-:-:S09]  /*3c70*/  UISETP.NE.AND UP0, UPT, UR21, URZ, UPT ;  /* 0x000000ff1500728c */ /* 0x000fd2000bf05270 */
[----:B------:R-:W-:Y:S05]  /*3c80*/  BRA.U UP0, `(.L_x_40) ;  /* 0x00000001001c7547 */ /* 0x000fea000b800000 */
[----:B------:R-:W1:Y:S01]  /*3c90*/  S2UR UR4, SR_CgaCtaId ;  /* 0x00000000000479c3 */ /* 0x000e620000008800 */
[----:B------:R-:W-:Y:S01]  /*3ca0*/  ELECT P0, URZ, PT ;  /* 0x0000000000ff782f */ /* 0x000fe20003800000 */
[----:B------:R-:W-:Y:S01]  /*3cb0*/  HFMA2 R0, -RZ, RZ, 0, 5.9604644775390625e-08 ;  /* 0x00000001ff007431 */ /* 0x000fe200000001ff */
[----:B------:R-:W-:-:S05]  /*3cc0*/  UMOV UR5, 0x40 ;  /* 0x0000004000057882 */ /* 0x000fca0000000000 */
[----:B------:R-:W-:Y:S01]  /*3cd0*/  UVIRTCOUNT.DEALLOC.SMPOOL 0x80 ;  /* 0x000000800000784c */ /* 0x000fe20000000000 */
[----:B-1----:R-:W-:-:S09]  /*3ce0*/  ULEA UR4, UR4, UR5, 0x18 ;  /* 0x0000000504047291 */ /* 0x002fd2000f8ec0ff */
[----:B------:R1:W-:Y:S03]  /*3cf0*/  @P0 STS.U8 [UR4], R0 ;  /* 0x00000000ff000988 */ /* 0x0003e60008000004 */
.L_x_40:
[----:B------:R-:W-:Y:S06]  /*3d00*/  BAR.SYNC.DEFER_BLOCKING 0x1, 0x80 ;  /* 0x0042000000007b1d */ /* 0x000fec0000010000 */
[----:B------:R-:W-:Y:S05]  /*3d10*/  BRA.U UP0, `(.L_x_41) ;  /* 0x0000000100a07547 */ /* 0x000fea000b800000 */
[----:B------:R-:W2:Y:S01]  /*3d20*/  S2UR UR4, SR_CgaCtaId ;  /* 0x00000000000479c3 */ /* 0x000ea20000008800 */
[----:B------:R-:W-:Y:S01]  /*3d30*/  NOP ;  /* 0x0000000000007918 */ /* 0x000fe20000000000 */
[----:B------:R-:W-:Y:S01]  /*3d40*/  UMOV UR5, 0x50 ;  /* 0x0000005000057882 */ /* 0x000fe20000000000 */
[----:B------:R-:W-:Y:S01]  /*3d50*/  ULOP3.LUT UR9, UR29, 0xffff, URZ, 0xc0, !UPT ;  /* 0x0000ffff1d097892 */ /* 0x000fe2000f8ec0ff */
[----:B------:R-:W-:-:S03]  /*3d60*/  UMOV UR6, 0xffff ;  /* 0x0000ffff00067882 */ /* 0x000fc60000000000 */
[----:B------:R-:W-:-:S04]  /*3d70*/  USHF.R.U32.HI UR9, URZ, 0x5, UR9 ;  /* 0x00000005ff097899 */ /* 0x000fc80008011609 */
[----:B------:R-:W-:Y:S02]  /*3d80*/  UIADD3 UR8, UPT, UPT, UR9, 0x10, URZ ;  /* 0x0000001009087890 */ /* 0x000fe4000fffe0ff */
[----:B------:R-:W-:Y:S02]  /*3d90*/  USHF.L.U32 UR6, UR6, UR9, URZ ;  /* 0x0000000906067299 */ /* 0x000fe400080006ff */
[----:B--2---:R-:W-:-:S03]  /*3da0*/  ULEA UR4, UR4, UR5, 0x18 ;  /* 0x0000000504047291 */ /* 0x004fc6000f8ec0ff */
[----:B------:R-:W-:Y:S02]  /*3db0*/  UMOV UR5, 0x1 ;  /* 0x0000000100057882 */ /* 0x000fe40000000000 */
[----:B------:R-:W-:-:S04]  /*3dc0*/  USHF.L.U32 UR8, UR5, UR8, URZ ;  /* 0x0000000805087299 */ /* 0x000fc800080006ff */
[----:B-1----:R-:W1:Y:S01]  /*3dd0*/  LDS R0, [UR4] ;  /* 0x00000004ff007984 */ /* 0x002e620008000800 */
[----:B------:R-:W-:-:S04]  /*3de0*/  ULOP3.LUT UR8, UR8, UR6, URZ, 0xfc, !UPT ;  /* 0x0000000608087292 */ /* 0x000fc8000f8efcff */
[----:B------:R-:W-:Y:S01]  /*3df0*/  ULOP3.LUT UR6, UR8, 0xffff, URZ, 0xc0, !UPT ;  /* 0x0000ffff08067892 */ /* 0x000fe2000f8ec0ff */
[----:B-1----:R-:W-:-:S13]  /*3e00*/  R2UR UR7, R0 ;  /* 0x00000000000772ca */ /* 0x002fda00000e0000 */
[----:B------:R-:W-:-:S04]  /*3e10*/  ULOP3.LUT UR5, UR8, 0xffff, UR7, 0x80, !UPT ;  /* 0x0000ffff08057892 */ /* 0x000fc8000f8e8007 */
[----:B------:R-:W-:-:S09]  /*3e20*/  UISETP.NE.AND UP0, UPT, UR5, UR6, UPT ;  /* 0x000000060500728c */ /* 0x000fd2000bf05270 */
[----:B------:R-:W-:Y:S05]  /*3e30*/  BRA.U UP0, `(.L_x_42) ;  /* 0x00000001004c7547 */ /* 0x000fea000b800000 */
[----:B------:R-:W-:Y:S02]  /*3e40*/  USHF.R.U32.HI UR5, URZ, 0x10, UR8 ;  /* 0x00000010ff057899 */ /* 0x000fe40008011608 */
[----:B------:R-:W-:-:S04]  /*3e50*/  USHF.R.U32.HI UR6, URZ, 0x10, UR7 ;  /* 0x00000010ff067899 */ /* 0x000fc80008011607 */
[----:B------:R-:W-:-:S04]  /*3e60*/  ULOP3.LUT UR6, UR6, UR5, URZ, 0xc0, !UPT ;  /* 0x0000000506067292 */ /* 0x000fc8000f8ec0ff */
[----:B------:R-:W-:-:S09]  /*3e70*/  UISETP.NE.AND UP0, UPT, UR6, UR5, UPT ;  /* 0x000000050600728c */ /* 0x000fd2000bf05270 */
[----:B------:R-:W-:Y:S05]  /*3e80*/  BRA.U UP0, `(.L_x_43) ;  /* 0x00000001002c7547 */ /* 0x000fea000b800000 */
[----:B------:R-:W1:Y:S01]  /*3e90*/  S2R R2, SR_LANEID ;  /* 0x0000000000027919 */ /* 0x000e620000000000 */
[----:B------:R-:W-:Y:S01]  /*3ea0*/  ULOP3.LUT UR8, URZ, UR8, URZ, 0x33, !UPT ;  /* 0x00000008ff087292 */ /* 0x000fe2000f8e33ff */
[----:B------:R-:W-:Y:S02]  /*3eb0*/  VOTEU.ANY UR6, UPT, PT ;  /* 0x0000000000067886 */ /* 0x000fe400038e0100 */
[----:B------:R-:W-:-:S03]  /*3ec0*/  UFLO.U32 UR6, UR6 ;  /* 0x00000006000672bd */ /* 0x000fc600080e0000 */
[----:B------:R-:W-:-:S04]  /*3ed0*/  IMAD.U32 R0, RZ, RZ, UR8 ;  /* 0x00000008ff007e24 */ /* 0x000fc8000f8e00ff */
[----:B------:R-:W2:Y:S02]  /*3ee0*/  REDUX UR5, R0 ;  /* 0x00000000000573c4 */ /* 0x000ea40000000000 */
[----:B------:R3:W-:Y:S01]  /*3ef0*/  UTCATOMSWS.AND URZ, UR8 ;  /* 0x0000000800ff79e3 */ /* 0x0007e20008000000 */
[----:B-1----:R-:W-:Y:S02]  /*3f00*/  ISETP.EQ.U32.AND P0, PT, R2, UR6, PT ;  /* 0x0000000602007c0c */ /* 0x002fe4000bf02070 */
[----:B--2---:R-:W-:-:S11]  /*3f10*/  MOV R0, UR5 ;  /* 0x0000000500007c02 */ /* 0x004fd60008000f00 */
[----:B------:R3:W-:Y:S01]  /*3f20*/  @P0 ATOMS.AND RZ, [UR4], R0 ;  /* 0x00000000ffff098c */ /* 0x0007e2000a800004 */
[----:B------:R-:W-:Y:S05]  /*3f30*/  BRA `(.L_x_44) ;  /* 0x0000000000147947 */ /* 0x000fea0003800000 */
.L_x_43:
[----:B------:R-:W-:Y:S02]  /*3f40*/  MOV R2, 0x3f60 ;  /* 0x00003f6000027802 */ /* 0x000fe40000000f00 */
[----:B------:R-:W-:Y:S05]  /*3f50*/  CALL.REL.NOINC `($__internal_0_$__cuda_sm10x_tcgen05_guardrail_trap_col_being_dealloced_not_returned_by_alloc) ;  /* 0x0000000000cc7944 */ /* 0x000fea0003c00000 */
[----:B------:R-:W-:Y:S05]  /*3f60*/  BRA `(.L_x_44) ;  /* 0x0000000000087947 */ /* 0x000fea0003800000 */
.L_x_42:
[----:B------:R-:W-:Y:S02]  /*3f70*/  MOV R2, 0x3f90 ;  /* 0x00003f9000027802 */ /* 0x000fe40000000f00 */
[----:B------:R-:W-:Y:S05]  /*3f80*/  CALL.REL.NOINC `($__internal_2_$__cuda_sm10x_tcgen05_guardrail_trap_unallocated_columns_being_dealloced) ;  /* 0x0000000000d87944 */ /* 0x000fea0003c00000 */
.L_x_44:
[----:B------:R-:W-:Y:S01]  /*3f90*/  NOP ;  /* 0x0000000000007918 */ /* 0x000fe20000000000 */
.L_x_41:
[----:B------:R-:W-:-:S04]  /*3fa0*/  DEPBAR.LE SB0, 0x0 ;  /* 0x000080000000791a */ /* 0x000fc80000000000 */
[----:B---3--:R-:W-:Y:S05]  /*3fb0*/  EXIT ;  /* 0x000000000000794d */ /* 0x008fea0003800000 */
.L_x_18:
[----:B------:R-:W-:Y:S02]  /*3fc0*/  MOV R4, UR5 ;  /* 0x0000000500047c02 */ /* 0x000fe40008000f00 */
[----:B------:R-:W-:Y:S02]  /*3fd0*/  MOV R5, UR5 ;  /* 0x0000000500057c02 */ /* 0x000fe40008000f00 */
[----:B------:R-:W-:-:S07]  /*3fe0*/  MOV R0, UR9 ;  /* 0x0000000900007c02 */ /* 0x000fce0008000f00 */
.L_x_45:
[----:B-1----:R1:W2:Y:S02]  /*3ff0*/  SYNCS.PHASECHK.TRANS64.TRYWAIT P0, [R0+URZ+0x18], R5 ;  /* 0x00001805000075a7 */ /* 0x0022a400080011ff */
[----:B--2---:R-:W-:Y:S05]  /*4000*/  @!P0 NANOSLEEP.SYNCS 0x989680 ;  /* 0x009896800000895d */ /* 0x004fea0003900000 */
[----:B------:R-:W2:Y:S02]  /*4010*/  @!P0 SYNCS.PHASECHK.TRANS64 P0, [R0+URZ+0x18], R5 ;  /* 0x00001805000085a7 */ /* 0x000ea400080010ff */
[----:B--2---:R-:W-:Y:S05]  /*4020*/  @!P0 BRA `(.L_x_45) ;  /* 0xfffffffc00f08947 */ /* 0x004fea000383ffff */
[----:B------:R-:W-:Y:S05]  /*4030*/  BRA `(.L_x_17) ;  /* 0xffffffcc00007947 */ /* 0x000fea000383ffff */
.L_x_21:
[----:B------:R-:W-:Y:S02]  /*4040*/  MOV R4, UR6 ;  /* 0x0000000600047c02 */ /* 0x000fe40008000f00 */
[----:B------:R-:W-:Y:S02]  /*4050*/  MOV R5, UR6 ;  /* 0x0000000600057c02 */ /* 0x000fe40008000f00 */
[----:B------:R-:W-:-:S07]  /*4060*/  MOV R0, UR4 ;  /* 0x0000000400007c02 */ /* 0x000fce0008000f00 */
.L_x_46:
[----:B-1----:R1:W5:Y:S02]  /*4070*/  SYNCS.PHASECHK.TRANS64.TRYWAIT P0, [R0+URZ+0x18], R5 ;  /* 0x00001805000075a7 */ /* 0x00236400080011ff */
[----:B-----5:R-:W-:Y:S05]  /*4080*/  @!P0 NANOSLEEP.SYNCS 0x989680 ;  /* 0x009896800000895d */ /* 0x020fea0003900000 */
[----:B------:R-:W5:Y:S02]  /*4090*/  @!P0 SYNCS.PHASECHK.TRANS64 P0, [R0+URZ+0x18], R5 ;  /* 0x00001805000085a7 */ /* 0x000f6400080010ff */
[----:B-----5:R-:W-:Y:S05]  /*40a0*/  @!P0 BRA `(.L_x_46) ;  /* 0xfffffffc00f08947 */ /* 0x020fea000383ffff */
[----:B------:R-:W-:Y:S05]  /*40b0*/  BRA `(.L_x_47) ;  /* 0xffffffcc00d87947 */ /* 0x000fea000383ffff */
.L_x_24:
[----:B------:R-:W-:Y:S02]  /*40c0*/  MOV R0, UR7 ;  /* 0x0000000700007c02 */ /* 0x000fe40008000f00 */
[-C--:B------:R-:W-:Y:S02]  /*40d0*/  MOV R6, R2.reuse ;  /* 0x0000000200067202 */ /* 0x080fe40000000f00 */
[----:B------:R-:W-:-:S07]  /*40e0*/  MOV R7, R2 ;  /* 0x0000000200077202 */ /* 0x000fce0000000f00 */
.L_x_48:
[----:B-1----:R1:W4:Y:S02]  /*40f0*/  SYNCS.PHASECHK.TRANS64.TRYWAIT P0, [R0+URZ+0x40], R7 ;  /* 0x00004007000075a7 */ /* 0x00232400080011ff */
[----:B----4-:R-:W-:Y:S05]  /*4100*/  @!P0 NANOSLEEP.SYNCS 0x989680 ;  /* 0x009896800000895d */ /* 0x010fea0003900000 */
[----:B------:R-:W4:Y:S02]  /*4110*/  @!P0 SYNCS.PHASECHK.TRANS64 P0, [R0+URZ+0x40], R7 ;  /* 0x00004007000085a7 */ /* 0x000f2400080010ff */
[----:B----4-:R-:W-:Y:S05]  /*4120*/  @!P0 BRA `(.L_x_48) ;  /* 0xfffffffc00f08947 */ /* 0x010fea000383ffff */
[----:B------:R-:W-:Y:S05]  /*4130*/  BRA `(.L_x_49) ;  /* 0xffffffd000ac7947 */ /* 0x000fea000383ffff */
.L_x_26:
[----:B------:R-:W-:Y:S02]  /*4140*/  MOV R6, UR13 ;  /* 0x0000000d00067c02 */ /* 0x000fe40008000f00 */
[----:B------:R-:W-:Y:S02]  /*4150*/  MOV R7, UR13 ;  /* 0x0000000d00077c02 */ /* 0x000fe40008000f00 */
[----:B------:R-:W-:Y:S07]  /*4160*/  MOV R0, UR5 ;  /* 0x0000000500007c02 */ /* 0x000fee0008000f00 */
.L_x_50:
[----:B-1----:R1:W4:Y:S02]  /*4170*/  SYNCS.PHASECHK.TRANS64.TRYWAIT P1, [R0+URZ], R7 ;  /* 0x00000007000075a7 */ /* 0x00232400080211ff */
[----:B----4-:R-:W-:Y:S05]  /*4180*/  @!P1 NANOSLEEP.SYNCS 0x989680 ;  /* 0x009896800000995d */ /* 0x010fea0003900000 */
[----:B------:R-:W4:Y:S02]  /*4190*/  @!P1 SYNCS.PHASECHK.TRANS64 P1, [R0+URZ], R7 ;  /* 0x00000007000095a7 */ /* 0x000f2400080210ff */
[----:B----4-:R-:W-:Y:S05]  /*41a0*/  @!P1 BRA `(.L_x_50) ;  /* 0xfffffffc00f09947 */ /* 0x010fea000383ffff */
[----:B------:R-:W-:Y:S05]  /*41b0*/  BRA `(.L_x_25) ;  /* 0xffffffd000f07947 */ /* 0x000fea000383ffff */
.L_x_29:
[----:B------:R-:W-:-:S07]  /*41c0*/  MOV R5, R4 ;  /* 0x0000000400057202 */ /* 0x000fce0000000f00 */
.L_x_51:
[----:B-1----:R1:W4:Y:S02]  /*41d0*/  SYNCS.PHASECHK.TRANS64.TRYWAIT P0, [R0+URZ+0x40], R5 ;  /* 0x00004005000075a7 */ /* 0x00232400080011ff */
[----:B----4-:R-:W-:Y:S05]  /*41e0*/  @!P0 NANOSLEEP.SYNCS 0x989680 ;  /* 0x009896800000895d */ /* 0x010fea0003900000 */
[----:B------:R-:W4:Y:S02]  /*41f0*/  @!P0 SYNCS.PHASECHK.TRANS64 P0, [R0+URZ+0x40], R5 ;  /* 0x00004005000085a7 */ /* 0x000f2400080010ff */
[----:B----4-:R-:W-:Y:S05]  /*4200*/  @!P0 BRA `(.L_x_51) ;  /* 0xfffffffc00f08947 */ /* 0x010fea000383ffff */
[----:B------:R-:W-:Y:S05]  /*4210*/  BRA `(.L_x_22) ;  /* 0xffffffd4009c7947 */ /* 0x000fea000383ffff */
.L_x_36:
[----:B------:R-:W-:Y:S02]  /*4220*/  MOV R4, UR23 ;  /* 0x0000001700047c02 */ /* 0x000fe40008000f00 */
[----:B------:R-:W-:-:S07]  /*4230*/  MOV R7, R6 ;  /* 0x0000000600077202 */ /* 0x000fce0000000f00 */
.L_x_52:
[----:B-1----:R1:W2:Y:S02]  /*4240*/  SYNCS.PHASECHK.TRANS64.TRYWAIT P0, [R4+URZ+0x30], R7 ;  /* 0x00003007040075a7 */ /* 0x0022a400080011ff */
[----:B--2---:R-:W-:Y:S05]  /*4250*/  @!P0 NANOSLEEP.SYNCS 0x989680 ;  /* 0x009896800000895d */ /* 0x004fea0003900000 */
[----:B------:R-:W2:Y:S02]  /*4260*/  @!P0 SYNCS.PHASECHK.TRANS64 P0, [R4+URZ+0x30], R7 ;  /* 0x00003007040085a7 */ /* 0x000ea400080010ff */
[----:B--2---:R-:W-:Y:S05]  /*4270*/  @!P0 BRA `(.L_x_52) ;  /* 0xfffffffc00f08947 */ /* 0x004fea000383ffff */
[----:B------:R-:W-:Y:S05]  /*4280*/  BRA `(.L_x_53) ;  /* 0xffffffdc00ec7947 */ /* 0x000fea000383ffff */
        .weak           $__internal_0_$__cuda_sm10x_tcgen05_guardrail_trap_col_being_dealloced_not_returned_by_alloc
        .type           $__internal_0_$__cuda_sm10x_tcgen05_guardrail_trap_col_being_dealloced_not_returned_by_alloc,@function
        .size           $__internal_0_$__cuda_sm10x_tcgen05_guardrail_trap_col_being_dealloced_not_returned_by_alloc,($__internal_1_$__cuda_sm10x_tcgen05_guardrail_trap_phase_invalid_during_alloc - $__internal_0_$__cuda_sm10x_tcgen05_guardrail_trap_col_being_dealloced_not_returned_by_alloc)
$__internal_0_$__cuda_sm10x_tcgen05_guardrail_trap_col_being_dealloced_not_returned_by_alloc:
[----:B------:R-:W-:Y:S05]  /*4290*/  BPT.TRAP 0x1 ;  /* 0x000000040000795c */ /* 0x000fea0000300000 */
[----:B------:R-:W-:-:S04]  /*42a0*/  HFMA2 R3, -RZ, RZ, 0, 0 ;  /* 0x00000000ff037431 */ /* 0x000fc800000001ff */
[----:B------:R-:W-:Y:S05]  /*42b0*/  RET.REL.NODEC R2 `(kernel_cutlass_kernel_cudnngemm_swigludense_gemm_persistent_swigluPersistentDenseGemmKernel_object_at__TiledMMA_ThrLayoutVMNK11110000_PermutationMNK____MMAAtom_ThrID10_ShapeMNK12825616_TV_0) ;  /* 0xffffffbc02507950 */ /* 0x000fea0003c3ffff */
        .weak           $__internal_1_$__cuda_sm10x_tcgen05_guardrail_trap_phase_invalid_during_alloc
        .type           $__internal_1_$__cuda_sm10x_tcgen05_guardrail_trap_phase_invalid_during_alloc,@function
        .size           $__internal_1_$__cuda_sm10x_tcgen05_guardrail_trap_phase_invalid_during_alloc,($__internal_2_$__cuda_sm10x_tcgen05_guardrail_trap_unallocated_columns_being_dealloced - $__internal_1_$__cuda_sm10x_tcgen05_guardrail_trap_phase_invalid_during_alloc)
$__internal_1_$__cuda_sm10x_tcgen05_guardrail_trap_phase_invalid_during_alloc:
[----:B------:R-:W-:Y:S05]  /*42c0*/  BPT.TRAP 0x1 ;  /* 0x000000040000795c */ /* 0x000fea0000300000 */
[----:B------:R-:W-:-:S04]  /*42d0*/  MOV R5, 0x0 ;  /* 0x0000000000057802 */ /* 0x000fc80000000f00 */
[----:B------:R-:W-:Y:S05]  /*42e0*/  RET.REL.NODEC R4 `(kernel_cutlass_kernel_cudnngemm_swigludense_gemm_persistent_swigluPersistentDenseGemmKernel_object_at__TiledMMA_ThrLayoutVMNK11110000_PermutationMNK____MMAAtom_ThrID10_ShapeMNK12825616_TV_0) ;  /* 0xffffffbc04447950 */ /* 0x000fea0003c3ffff */
        .weak           $__internal_2_$__cuda_sm10x_tcgen05_guardrail_trap_unallocated_columns_being_dealloced
        .type           $__internal_2_$__cuda_sm10x_tcgen05_guardrail_trap_unallocated_columns_being_dealloced,@function
        .size           $__internal_2_$__cuda_sm10x_tcgen05_guardrail_trap_unallocated_columns_being_dealloced,(.L_x_57 - $__internal_2_$__cuda_sm10x_tcgen05_guardrail_trap_unallocated_columns_being_dealloced)
$__internal_2_$__cuda_sm10x_tcgen05_guardrail_trap_unallocated_columns_being_dealloced:
[----:B------:R-:W-:Y:S05]  /*42f0*/  BPT.TRAP 0x1 ;  /* 0x000000040000795c */ /* 0x000fea0000300000 */
[----:B------:R-:W-:-:S04]  /*4300*/  HFMA2 R3, -RZ, RZ, 0, 0 ;  /* 0x00000000ff037431 */ /* 0x000fc800000001ff */
[----:B------:R-:W-:Y:S05]  /*4310*/  RET.REL.NODEC R2 `(kernel_cutlass_kernel_cudnngemm_swigludense_gemm_persistent_swigluPersistentDenseGemmKernel_object_at__TiledMMA_ThrLayoutVMNK11110000_PermutationMNK____MMAAtom_ThrID10_ShapeMNK12825616_TV_0) ;  /* 0xffffffbc02387950 */ /* 0x000fea0003c3ffff */
.L_x_54:
[----:B------:R-:W-:-:S00]  /*4320*/  BRA `(.L_x_54) ;  /* 0xfffffffc00fc7947 */ /* 0x000fc0000383ffff */
[----:B------:R-:W-:-:S00]  /*4330*/  NOP ;  /* 0x0000000000007918 */ /* 0x000fc00000000000 */
        /* <DEDUP_REMOVED lines=12> */
.L_x_57:


//--------------------- .nv.shared.kernel_cutlass_kernel_cudnngemm_swigludense_gemm_persistent_swigluPersistentDenseGemmKernel_object_at__TiledMMA_ThrLayoutVMNK11110000_PermutationMNK____MMAAtom_ThrID10_ShapeMNK12825616_TV_0 --------------------------
	.section	.nv.shared.kernel_cutlass_kernel_cudnngemm_swigludense_gemm_persistent_swigluPersistentDenseGemmKernel_object_at__TiledMMA_ThrLayoutVMNK11110000_PermutationMNK____MMAAtom_ThrID10_ShapeMNK12825616_TV_0,"aw",@nobits
	.sectionflags	@""
	.align	1024
	.zero		1024


//--------------------- .nv.shared.reserved.0     --------------------------
	.section	.nv.shared.reserved.0,"aw",@nobits
	.align	8
	.weak		__nv_reservedSMEM_offset_0_alias
	.size		__nv_reservedSMEM_offset_0_alias, 0, 64
	.other		__nv_reservedSMEM_offset_0_alias,@"STO_CUDA_RESERVED_SHARED STV_DEFAULT"
__nv_reservedSMEM_offset_0_alias:
	.zero		0
.nv.shared.reserved.0:
	.zero		64
	.weak		__nv_reservedSMEM_allocation_phase
	.type		__nv_reservedSMEM_allocation_phase,@object
	.size		__nv_reservedSMEM_allocation_phase,(.L_0 - __nv_reservedSMEM_allocation_phase)
__nv_reservedSMEM_allocation_phase:
	.zero		1
.L_0:
	.zero		7
	.weak		__nv_reservedSMEM_devtool_atexit_pc
	.type		__nv_reservedSMEM_devtool_atexit_pc,@object
	.size		__nv_reservedSMEM_devtool_atexit_pc,(__nv_reservedSMEM_allocation_mask - __nv_reservedSMEM_devtool_atexit_pc)
__nv_reservedSMEM_devtool_atexit_pc:
	.zero		8
	.weak		__nv_reservedSMEM_allocation_mask
	.type		__nv_reservedSMEM_allocation_mask,@object
	.size		__nv_reservedSMEM_allocation_mask,(.L_2 - __nv_reservedSMEM_allocation_mask)
__nv_reservedSMEM_allocation_mask:
	.zero		4
.L_2:


//--------------------- .nv.constant0.kernel_cutlass_kernel_cudnngemm_swigludense_gemm_persistent_swigluPersistentDenseGemmKernel_object_at__TiledMMA_ThrLayoutVMNK11110000_PermutationMNK____MMAAtom_ThrID10_ShapeMNK12825616_TV_0 --------------------------
	.section	.nv.constant0.kernel_cutlass_kernel_cudnngemm_swigludense_gemm_persistent_swigluPersistentDenseGemmKernel_object_at__TiledMMA_ThrLayoutVMNK11110000_PermutationMNK____MMAAtom_ThrID10_ShapeMNK12825616_TV_0,"a",@progbits
	.sectionflags	@""
	.align	4
.nv.constant0.kernel_cutlass_kernel_cudnngemm_swigludense_gemm_persistent_swigluPersistentDenseGemmKernel_object_at__TiledMMA_ThrLayoutVMNK11110000_PermutationMNK____MMAAtom_ThrID10_ShapeMNK12825616_TV_0:
	.zero		1512


//--------------------- SYMBOLS --------------------------

	.type		.nv.reservedSmem.offset0,@object
	.size		.nv.reservedSmem.offset0,0x4
	.type		.nv.reservedSmem.cap,@object
	.size		.nv.reservedSmem.cap,0x4
